// auto-generated by cutlass_sweep.gemm — config: {"arch": "sm_100", "cluster_m": 2, "cluster_n": 1, "dtype": "bf16", "dtype_b": "bf16", "layout": "nt", "stages": 0, "tile_k": 256, "tile_m": 64, "tile_n": 64}
#include "cutlass/cutlass.h"
#include "cutlass/gemm/collective/collective_builder.hpp"
#include "cutlass/gemm/device/gemm_universal_adapter.h"
#include "cutlass/gemm/kernel/gemm_universal.hpp"
#include "cutlass/epilogue/collective/collective_builder.hpp"

using ElemA = cutlass::bfloat16_t;
using ElemB = cutlass::bfloat16_t;
using ElemCD = cutlass::bfloat16_t;
using Acc  = float;
using TileShape    = cute::Shape<cute::_64, cute::_64, cute::_256>;
using ClusterShape = cute::Shape<cute::_2, cute::_1, cute::_1>;

using CollectiveEpilogue = typename cutlass::epilogue::collective::CollectiveBuilder<
    cutlass::arch::Sm100, cutlass::arch::OpClassTensorOp,
    TileShape, ClusterShape,
    cutlass::epilogue::collective::EpilogueTileAuto,
    Acc, Acc,
    ElemCD, cutlass::layout::RowMajor, 128 / cutlass::sizeof_bits<ElemCD>::value,
    ElemCD, cutlass::layout::RowMajor, 128 / cutlass::sizeof_bits<ElemCD>::value,
    cutlass::epilogue::collective::EpilogueScheduleAuto
  >::CollectiveOp;

using CollectiveMainloop = typename cutlass::gemm::collective::CollectiveBuilder<
    cutlass::arch::Sm100, cutlass::arch::OpClassTensorOp,
    ElemA, cutlass::layout::RowMajor, 128 / cutlass::sizeof_bits<ElemA>::value,
    ElemB, cutlass::layout::ColumnMajor, 128 / cutlass::sizeof_bits<ElemB>::value,
    Acc,
    TileShape, ClusterShape,
    cutlass::gemm::collective::StageCountAutoCarveout<static_cast<int>(sizeof(typename CollectiveEpilogue::SharedStorage))>,
    cutlass::gemm::collective::KernelScheduleAuto
  >::CollectiveOp;

using GemmKernel = cutlass::gemm::kernel::GemmUniversal<
    cute::Shape<int,int,int,int>,
    CollectiveMainloop,
    CollectiveEpilogue
>;
using Gemm = cutlass::gemm::device::GemmUniversalAdapter<GemmKernel>;

// Force the device kernel symbol into the cubin without needing a host main.
auto* _anchor = &cutlass::device_kernel<GemmKernel>;


// ===== COMPILED SASS (sm_100a) =====

	.target	sm_100a

	.elftype	@"ET_EXEC"


//--------------------- .note.nv.tkinfo           --------------------------
	.section	.note.nv.tkinfo,"",@"SHT_NOTE"
	.sectionflags	@"SHF_NOTE_NV_TKINFO"
	.tkinfo
        /*0018*/ 	.word	0x00000002
        /*0030*/ 	.string	""
        /*0030*/ 	.string	"ptxas"
        /*0030*/ 	.string	"Cuda compilation tools, release 13.0, V13.0.88"
        /*0030*/ 	.string	"Build cuda_13.0.r13.0/compiler.36424714_0"
        /*0030*/ 	.string	"-arch sm_100a -m 64 "



//--------------------- .note.nv.cuinfo           --------------------------
	.section	.note.nv.cuinfo,"",@"SHT_NOTE"
	.sectionflags	@"SHF_NOTE_NV_CUINFO"
        /*0018*/ 	.short	0x0002
        /*001a*/ 	.short	0x0064
        /*001c*/ 	.short	0x0082
	.zero		2


//--------------------- .nv.info                  --------------------------
	.section	.nv.info,"",@"SHT_CUDA_INFO"
	.align	4


	//----- nvinfo : EIATTR_REGCOUNT
	.align		4
        /*0000*/ 	.byte	0x04, 0x2f
        /*0002*/ 	.short	(.L_19 - .L_18)
	.align		4
.L_18:
        /*0004*/ 	.word	index@(_ZN7cutlass13device_kernelINS_4gemm6kernel13GemmUniversalIN4cute5tupleIJiiiiEEENS1_10collective13CollectiveMmaINS1_35MainloopSm100TmaUmmaWarpSpecializedILi3ELi2ELi4ENS5_IJNS4_1CILi2EEENSA_ILi1EEESC_EEEEENS5_IJNSA_ILi64EEESF_NSA_ILi256EEEEEENS_10bfloat16_tENS5_IJlSC_lEEESI_SJ_NS4_8TiledMMAINS4_8MMA_AtomIJNS4_20SM100_MMA_F16BF16_SSISI_SI_fLi64ELi64ELNS4_4UMMA5MajorE0ELSO_0ELNSN_7ScaleInE0ELSP_0EEEEEENS4_6LayoutINS5_IJSC_SC_SC_EEENS5_IJNSA_ILi0EEESU_SU_EEEEENS5_IJNS4_10UnderscoreESX_SX_EEEEENS4_13SM90_TMA_LOADENS4_14ComposedLayoutINS4_7SwizzleILi3ELi4ELi3EEENS4_18smem_ptr_flag_bitsILi16EEENSS_INS5_IJNSA_ILi8EEESF_EEENS5_IJSF_SC_EEEEEEEvNS4_8identityENS4_23SM90_TMA_LOAD_MULTICASTES1A_vS1B_EENS_8epilogue10collective18CollectiveEpilogueINS1E_23Sm100TmaWarpSpecializedILi3ELi2ELi16ELb1ELb0EEEJSH_NS5_IJNSS_ISF_SC_EENSS_INSA_ILi32EEESC_EEEEESI_SJ_SI_SJ_NS1E_6fusion15FusionCallbacksIS1I_NS1N_17LinearCombinationISI_fSI_fLNS_15FloatRoundStyleE2EEESH_S1M_JEEENS4_5SM1004TMEM4LOAD26SM100_TMEM_LOAD_16dp256b4xES10_NS11_INS12_ILi2ELi4ELi3EEES15_NSS_INS5_IJS16_S1K_EEENS5_IJS1K_SC_EEEEEEENS4_17SM75_U32x4_LDSM_NENS4_14SM90_TMA_STOREES21_NS4_17SM90_U32x4_STSM_NENS4_39AutoVectorizingCopyWithAssumedAlignmentILi128EEEEEEvvEEEEvNT_6ParamsE)
        /*0008*/ 	.word	0x00000045


	//----- nvinfo : EIATTR_FRAME_SIZE
	.align		4
.L_19:
        /*000c*/ 	.byte	0x04, 0x11
        /*000e*/ 	.short	(.L_21 - .L_20)
	.align		4
.L_20:
        /*0010*/ 	.word	index@($__internal_2_$__cuda_sm10x_tcgen05_guardrail_trap_unallocated_columns_being_dealloced)
        /*0014*/ 	.word	0x00000000


	//----- nvinfo : EIATTR_FRAME_SIZE
	.align		4
.L_21:
        /*0018*/ 	.byte	0x04, 0x11
        /*001a*/ 	.short	(.L_23 - .L_22)
	.align		4
.L_22:
        /*001c*/ 	.word	index@($__internal_1_$__cuda_sm10x_tcgen05_guardrail_trap_phase_invalid_during_alloc)
        /*0020*/ 	.word	0x00000000


	//----- nvinfo : EIATTR_FRAME_SIZE
	.align		4
.L_23:
        /*0024*/ 	.byte	0x04, 0x11
        /*0026*/ 	.short	(.L_25 - .L_24)
	.align		4
.L_24:
        /*0028*/ 	.word	index@($__internal_0_$__cuda_sm10x_tcgen05_guardrail_trap_col_being_dealloced_not_returned_by_alloc)
        /*002c*/ 	.word	0x00000000


	//----- nvinfo : EIATTR_FRAME_SIZE
	.align		4
.L_25:
        /*0030*/ 	.byte	0x04, 0x11
        /*0032*/ 	.short	(.L_27 - .L_26)
	.align		4
.L_26:
        /*0034*/ 	.word	index@(_ZN7cutlass13device_kernelINS_4gemm6kernel13GemmUniversalIN4cute5tupleIJiiiiEEENS1_10collective13CollectiveMmaINS1_35MainloopSm100TmaUmmaWarpSpecializedILi3ELi2ELi4ENS5_IJNS4_1CILi2EEENSA_ILi1EEESC_EEEEENS5_IJNSA_ILi64EEESF_NSA_ILi256EEEEEENS_10bfloat16_tENS5_IJlSC_lEEESI_SJ_NS4_8TiledMMAINS4_8MMA_AtomIJNS4_20SM100_MMA_F16BF16_SSISI_SI_fLi64ELi64ELNS4_4UMMA5MajorE0ELSO_0ELNSN_7ScaleInE0ELSP_0EEEEEENS4_6LayoutINS5_IJSC_SC_SC_EEENS5_IJNSA_ILi0EEESU_SU_EEEEENS5_IJNS4_10UnderscoreESX_SX_EEEEENS4_13SM90_TMA_LOADENS4_14ComposedLayoutINS4_7SwizzleILi3ELi4ELi3EEENS4_18smem_ptr_flag_bitsILi16EEENSS_INS5_IJNSA_ILi8EEESF_EEENS5_IJSF_SC_EEEEEEEvNS4_8identityENS4_23SM90_TMA_LOAD_MULTICASTES1A_vS1B_EENS_8epilogue10collective18CollectiveEpilogueINS1E_23Sm100TmaWarpSpecializedILi3ELi2ELi16ELb1ELb0EEEJSH_NS5_IJNSS_ISF_SC_EENSS_INSA_ILi32EEESC_EEEEESI_SJ_SI_SJ_NS1E_6fusion15FusionCallbacksIS1I_NS1N_17LinearCombinationISI_fSI_fLNS_15FloatRoundStyleE2EEESH_S1M_JEEENS4_5SM1004TMEM4LOAD26SM100_TMEM_LOAD_16dp256b4xES10_NS11_INS12_ILi2ELi4ELi3EEES15_NSS_INS5_IJS16_S1K_EEENS5_IJS1K_SC_EEEEEEENS4_17SM75_U32x4_LDSM_NENS4_14SM90_TMA_STOREES21_NS4_17SM90_U32x4_STSM_NENS4_39AutoVectorizingCopyWithAssumedAlignmentILi128EEEEEEvvEEEEvNT_6ParamsE)
        /*0038*/ 	.word	0x00000000


	//----- nvinfo : EIATTR_MIN_STACK_SIZE
	.align		4
.L_27:
        /*003c*/ 	.byte	0x04, 0x12
        /*003e*/ 	.short	(.L_29 - .L_28)
	.align		4
.L_28:
        /*0040*/ 	.word	index@(_ZN7cutlass13device_kernelINS_4gemm6kernel13GemmUniversalIN4cute5tupleIJiiiiEEENS1_10collective13CollectiveMmaINS1_35MainloopSm100TmaUmmaWarpSpecializedILi3ELi2ELi4ENS5_IJNS4_1CILi2EEENSA_ILi1EEESC_EEEEENS5_IJNSA_ILi64EEESF_NSA_ILi256EEEEEENS_10bfloat16_tENS5_IJlSC_lEEESI_SJ_NS4_8TiledMMAINS4_8MMA_AtomIJNS4_20SM100_MMA_F16BF16_SSISI_SI_fLi64ELi64ELNS4_4UMMA5MajorE0ELSO_0ELNSN_7ScaleInE0ELSP_0EEEEEENS4_6LayoutINS5_IJSC_SC_SC_EEENS5_IJNSA_ILi0EEESU_SU_EEEEENS5_IJNS4_10UnderscoreESX_SX_EEEEENS4_13SM90_TMA_LOADENS4_14ComposedLayoutINS4_7SwizzleILi3ELi4ELi3EEENS4_18smem_ptr_flag_bitsILi16EEENSS_INS5_IJNSA_ILi8EEESF_EEENS5_IJSF_SC_EEEEEEEvNS4_8identityENS4_23SM90_TMA_LOAD_MULTICASTES1A_vS1B_EENS_8epilogue10collective18CollectiveEpilogueINS1E_23Sm100TmaWarpSpecializedILi3ELi2ELi16ELb1ELb0EEEJSH_NS5_IJNSS_ISF_SC_EENSS_INSA_ILi32EEESC_EEEEESI_SJ_SI_SJ_NS1E_6fusion15FusionCallbacksIS1I_NS1N_17LinearCombinationISI_fSI_fLNS_15FloatRoundStyleE2EEESH_S1M_JEEENS4_5SM1004TMEM4LOAD26SM100_TMEM_LOAD_16dp256b4xES10_NS11_INS12_ILi2ELi4ELi3EEES15_NSS_INS5_IJS16_S1K_EEENS5_IJS1K_SC_EEEEEEENS4_17SM75_U32x4_LDSM_NENS4_14SM90_TMA_STOREES21_NS4_17SM90_U32x4_STSM_NENS4_39AutoVectorizingCopyWithAssumedAlignmentILi128EEEEEEvvEEEEvNT_6ParamsE)
        /*0044*/ 	.word	0x00000000
.L_29:


//--------------------- .nv.compat                --------------------------
	.section	.nv.compat,"",@"SHT_CUDA_COMPAT_INFO"
	.align	4
        /*0000*/ 	.byte	0x02, 0x09, 0x01, 0x00, 0x02, 0x02, 0x02, 0x00, 0x02, 0x05, 0x05, 0x00, 0x03, 0x07, 0x01, 0x01
        /*0010*/ 	.byte	0x02, 0x03, 0x01, 0x00, 0x02, 0x06, 0x01, 0x00, 0x04, 0x0b, 0x08, 0x00, 0x09, 0x00, 0x00, 0x00
        /*0020*/ 	.byte	0x00, 0x00, 0x00, 0x00


//--------------------- .nv.info._ZN7cutlass13device_kernelINS_4gemm6kernel13GemmUniversalIN4cute5tupleIJiiiiEEENS1_10collective13CollectiveMmaINS1_35MainloopSm100TmaUmmaWarpSpecializedILi3ELi2ELi4ENS5_IJNS4_1CILi2EEENSA_ILi1EEESC_EEEEENS5_IJNSA_ILi64EEESF_NSA_ILi256EEEEEENS_10bfloat16_tENS5_IJlSC_lEEESI_SJ_NS4_8TiledMMAINS4_8MMA_AtomIJNS4_20SM100_MMA_F16BF16_SSISI_SI_fLi64ELi64ELNS4_4UMMA5MajorE0ELSO_0ELNSN_7ScaleInE0ELSP_0EEEEEENS4_6LayoutINS5_IJSC_SC_SC_EEENS5_IJNSA_ILi0EEESU_SU_EEEEENS5_IJNS4_10UnderscoreESX_SX_EEEEENS4_13SM90_TMA_LOADENS4_14ComposedLayoutINS4_7SwizzleILi3ELi4ELi3EEENS4_18smem_ptr_flag_bitsILi16EEENSS_INS5_IJNSA_ILi8EEESF_EEENS5_IJSF_SC_EEEEEEEvNS4_8identityENS4_23SM90_TMA_LOAD_MULTICASTES1A_vS1B_EENS_8epilogue10collective18CollectiveEpilogueINS1E_23Sm100TmaWarpSpecializedILi3ELi2ELi16ELb1ELb0EEEJSH_NS5_IJNSS_ISF_SC_EENSS_INSA_ILi32EEESC_EEEEESI_SJ_SI_SJ_NS1E_6fusion15FusionCallbacksIS1I_NS1N_17LinearCombinationISI_fSI_fLNS_15FloatRoundStyleE2EEESH_S1M_JEEENS4_5SM1004TMEM4LOAD26SM100_TMEM_LOAD_16dp256b4xES10_NS11_INS12_ILi2ELi4ELi3EEES15_NSS_INS5_IJS16_S1K_EEENS5_IJS1K_SC_EEEEEEENS4_17SM75_U32x4_LDSM_NENS4_14SM90_TMA_STOREES21_NS4_17SM90_U32x4_STSM_NENS4_39AutoVectorizingCopyWithAssumedAlignmentILi128EEEEEEvvEEEEvNT_6ParamsE --------------------------
	.section	.nv.info._ZN7cutlass13device_kernelINS_4gemm6kernel13GemmUniversalIN4cute5tupleIJiiiiEEENS1_10collective13CollectiveMmaINS1_35MainloopSm100TmaUmmaWarpSpecializedILi3ELi2ELi4ENS5_IJNS4_1CILi2EEENSA_ILi1EEESC_EEEEENS5_IJNSA_ILi64EEESF_NSA_ILi256EEEEEENS_10bfloat16_tENS5_IJlSC_lEEESI_SJ_NS4_8TiledMMAINS4_8MMA_AtomIJNS4_20SM100_MMA_F16BF16_SSISI_SI_fLi64ELi64ELNS4_4UMMA5MajorE0ELSO_0ELNSN_7ScaleInE0ELSP_0EEEEEENS4_6LayoutINS5_IJSC_SC_SC_EEENS5_IJNSA_ILi0EEESU_SU_EEEEENS5_IJNS4_10UnderscoreESX_SX_EEEEENS4_13SM90_TMA_LOADENS4_14ComposedLayoutINS4_7SwizzleILi3ELi4ELi3EEENS4_18smem_ptr_flag_bitsILi16EEENSS_INS5_IJNSA_ILi8EEESF_EEENS5_IJSF_SC_EEEEEEEvNS4_8identityENS4_23SM90_TMA_LOAD_MULTICASTES1A_vS1B_EENS_8epilogue10collective18CollectiveEpilogueINS1E_23Sm100TmaWarpSpecializedILi3ELi2ELi16ELb1ELb0EEEJSH_NS5_IJNSS_ISF_SC_EENSS_INSA_ILi32EEESC_EEEEESI_SJ_SI_SJ_NS1E_6fusion15FusionCallbacksIS1I_NS1N_17LinearCombinationISI_fSI_fLNS_15FloatRoundStyleE2EEESH_S1M_JEEENS4_5SM1004TMEM4LOAD26SM100_TMEM_LOAD_16dp256b4xES10_NS11_INS12_ILi2ELi4ELi3EEES15_NSS_INS5_IJS16_S1K_EEENS5_IJS1K_SC_EEEEEEENS4_17SM75_U32x4_LDSM_NENS4_14SM90_TMA_STOREES21_NS4_17SM90_U32x4_STSM_NENS4_39AutoVectorizingCopyWithAssumedAlignmentILi128EEEEEEvvEEEEvNT_6ParamsE,"",@"SHT_CUDA_INFO"
	.sectionflags	@""
	.align	4


	//----- nvinfo : EIATTR_CUDA_API_VERSION
	.align		4
        /*0000*/ 	.byte	0x04, 0x37
        /*0002*/ 	.short	(.L_31 - .L_30)
.L_30:
        /*0004*/ 	.word	0x00000082


	//----- nvinfo : EIATTR_KPARAM_INFO
	.align		4
.L_31:
        /*0008*/ 	.byte	0x04, 0x17
        /*000a*/ 	.short	(.L_33 - .L_32)
.L_32:
        /*000c*/ 	.word	0x00000000
        /*0010*/ 	.short	0x0000
        /*0012*/ 	.short	0x0000
        /*0014*/ 	.byte	0x00, 0xf0, 0x01, 0x20


	//----- nvinfo : EIATTR_AT_ENTRY_FRAGMENTS
	.align		4
.L_33:
        /*0018*/ 	.byte	0x04, 0x4f
        /*001a*/ 	.short	(.L_35 - .L_34)


	//   ....[0]....
.L_34:
        /*001c*/ 	.word	0x00000006


	//----- nvinfo : EIATTR_RESERVED_SMEM_USED
	.align		4
.L_35:
        /*0020*/ 	.byte	0x01, 0x41
	.zero		2


	//----- nvinfo : EIATTR_SPARSE_MMA_MASK
	.align		4
        /*0024*/ 	.byte	0x03, 0x50
        /*0026*/ 	.short	0x0000


	//----- nvinfo : EIATTR_TCGEN05_1CTA_USED
	.align		4
        /*0028*/ 	.byte	0x01, 0x51
	.zero		2


	//----- nvinfo : EIATTR_MAXREG_COUNT
	.align		4
        /*002c*/ 	.byte	0x03, 0x1b
        /*002e*/ 	.short	0x00ff


	//----- nvinfo : EIATTR_NUM_BARRIERS
	.align		4
        /*0030*/ 	.byte	0x02, 0x4c
        /*0032*/ 	.byte	0x07
	.zero		1


	//----- nvinfo : EIATTR_EXTERNS
	.align		4
        /*0034*/ 	.byte	0x04, 0x0f
        /*0036*/ 	.short	(.L_37 - .L_36)


	//   ....[0]....
	.align		4
.L_36:
        /*0038*/ 	.word	index@(__assertfail)


	//----- nvinfo : EIATTR_MERCURY_ISA_VERSION
	.align		4
.L_37:
        /*003c*/ 	.byte	0x03, 0x5f
        /*003e*/ 	.short	0x0101


	//----- nvinfo : EIATTR_INT_WARP_WIDE_INSTR_OFFSETS
	.align		4
        /*0040*/ 	.byte	0x04, 0x31
        /*0042*/ 	.short	(.L_39 - .L_38)


	//   ....[0]....
.L_38:
        /*0044*/ 	.word	0x00004570


	//   ....[1]....
        /*0048*/ 	.word	0x000045a0


	//   ....[2]....
        /*004c*/ 	.word	0x000045c0


	//   ....[3]....
        /*0050*/ 	.word	0x00005140


	//   ....[4]....
        /*0054*/ 	.word	0x00005260


	//   ....[5]....
        /*0058*/ 	.word	0x000053b0


	//   ....[6]....
        /*005c*/ 	.word	0x000054d0


	//----- nvinfo : EIATTR_COOP_GROUP_MASK_REGIDS
	.align		4
.L_39:
        /*0060*/ 	.byte	0x04, 0x29
        /*0062*/ 	.short	(.L_41 - .L_40)


	//   ....[0]....
.L_40:
        /*0064*/ 	.word	0xffffffff


	//   ....[1]....
        /*0068*/ 	.word	0xffffffff


	//   ....[2]....
        /*006c*/ 	.word	0xffffffff


	//   ....[3]....
        /*0070*/ 	.word	0xffffffff


	//   ....[4]....
        /*0074*/ 	.word	0xffffffff


	//   ....[5]....
        /*0078*/ 	.word	0xffffffff


	//   ....[6]....
        /*007c*/ 	.word	0xffffffff


	//   ....[7]....
        /*0080*/ 	.word	0xffffffff


	//   ....[8]....
        /*0084*/ 	.word	0xffffffff


	//   ....[9]....
        /*0088*/ 	.word	0xffffffff


	//   ....[10]....
        /*008c*/ 	.word	0xffffffff


	//   ....[11]....
        /*0090*/ 	.word	0xffffffff


	//   ....[12]....
        /*0094*/ 	.word	0xffffffff


	//   ....[13]....
        /*0098*/ 	.word	0xffffffff


	//----- nvinfo : EIATTR_COOP_GROUP_INSTR_OFFSETS
	.align		4
.L_41:
        /*009c*/ 	.byte	0x04, 0x28
        /*009e*/ 	.short	(.L_43 - .L_42)


	//   ....[0]....
.L_42:
        /*00a0*/ 	.word	0x00000080


	//   ....[1]....
        /*00a4*/ 	.word	0x000004f0


	//   ....[2]....
        /*00a8*/ 	.word	0x00000670


	//   ....[3]....
        /*00ac*/ 	.word	0x000007f0


	//   ....[4]....
        /*00b0*/ 	.word	0x000008f0


	//   ....[5]....
        /*00b4*/ 	.word	0x00000a60


	//   ....[6]....
        /*00b8*/ 	.word	0x00000c00


	//   ....[7]....
        /*00bc*/ 	.word	0x00000db0


	//   ....[8]....
        /*00c0*/ 	.word	0x00002470


	//   ....[9]....
        /*00c4*/ 	.word	0x000032a0


	//   ....[10]....
        /*00c8*/ 	.word	0x000034b0


	//   ....[11]....
        /*00cc*/ 	.word	0x000034e0


	//   ....[12]....
        /*00d0*/ 	.word	0x00004440


	//   ....[13]....
        /*00d4*/ 	.word	0x00004680


	//----- nvinfo : EIATTR_VRC_CTA_INIT_COUNT
	.align		4
.L_43:
        /*00d8*/ 	.byte	0x02, 0x4a
        /*00da*/ 	.byte	0x80
	.zero		1


	//----- nvinfo : EIATTR_SYSCALL_OFFSETS
	.align		4
        /*00dc*/ 	.byte	0x04, 0x46
        /*00de*/ 	.short	(.L_45 - .L_44)


	//   ....[0]....
.L_44:
        /*00e0*/ 	.word	0x000061f0


	//   ....[1]....
        /*00e4*/ 	.word	0x000062e0


	//   ....[2]....
        /*00e8*/ 	.word	0x00006b20


	//   ....[3]....
        /*00ec*/ 	.word	0x00007470


	//----- nvinfo : EIATTR_MBARRIER_INSTR_OFFSETS
	.align		4
.L_45:
        /*00f0*/ 	.byte	0x04, 0x39
        /*00f2*/ 	.short	(.L_47 - .L_46)


	//   ....[0]....
.L_46:
        /*00f4*/ 	.word	0x00000600
        /*00f8*/ 	.word	0x000000ff
        /*00fc*/ 	.word	0x00000000
        /*0100*/ 	.short	0x0100
        /*0102*/ 	.byte	0x04
	.zero		1


	//   ....[1]....
        /*0104*/ 	.word	0x00000610
        /*0108*/ 	.word	0x000000ff
        /*010c*/ 	.word	0x00000018
        /*0110*/ 	.short	0x0100
        /*0112*/ 	.byte	0x04
	.zero		1


	//   ....[2]....
        /*0114*/ 	.word	0x00000620
        /*0118*/ 	.word	0x000000ff
        /*011c*/ 	.word	0x00000008
        /*0120*/ 	.short	0x0100
        /*0122*/ 	.byte	0x04
	.zero		1


	//   ....[3]....
        /*0124*/ 	.word	0x00000630
        /*0128*/ 	.word	0x000000ff
        /*012c*/ 	.word	0x00000020
        /*0130*/ 	.short	0x0100
        /*0132*/ 	.byte	0x04
	.zero		1


	//   ....[4]....
        /*0134*/ 	.word	0x00000640
        /*0138*/ 	.word	0x000000ff
        /*013c*/ 	.word	0x00000010
        /*0140*/ 	.short	0x0100
        /*0142*/ 	.byte	0x04
	.zero		1


	//   ....[5]....
        /*0144*/ 	.word	0x00000650
        /*0148*/ 	.word	0x000000ff
        /*014c*/ 	.word	0x00000028
        /*0150*/ 	.short	0x0100
        /*0152*/ 	.byte	0x04
	.zero		1


	//   ....[6]....
        /*0154*/ 	.word	0x00000780
        /*0158*/ 	.word	0x000000ff
        /*015c*/ 	.word	0x00000030
        /*0160*/ 	.short	0x0100
        /*0162*/ 	.byte	0x04
	.zero		1


	//   ....[7]....
        /*0164*/ 	.word	0x00000790
        /*0168*/ 	.word	0x000000ff
        /*016c*/ 	.word	0x00000048
        /*0170*/ 	.short	0x0100
        /*0172*/ 	.byte	0x04
	.zero		1


	//   ....[8]....
        /*0174*/ 	.word	0x000007a0
        /*0178*/ 	.word	0x000000ff
        /*017c*/ 	.word	0x00000038
        /*0180*/ 	.short	0x0100
        /*0182*/ 	.byte	0x04
	.zero		1


	//   ....[9]....
        /*0184*/ 	.word	0x000007b0
        /*0188*/ 	.word	0x000000ff
        /*018c*/ 	.word	0x00000050
        /*0190*/ 	.short	0x0100
        /*0192*/ 	.byte	0x04
	.zero		1


	//   ....[10]....
        /*0194*/ 	.word	0x000007c0
        /*0198*/ 	.word	0x000000ff
        /*019c*/ 	.word	0x00000040
        /*01a0*/ 	.short	0x0100
        /*01a2*/ 	.byte	0x04
	.zero		1


	//   ....[11]....
        /*01a4*/ 	.word	0x000007d0
        /*01a8*/ 	.word	0x000000ff
        /*01ac*/ 	.word	0x00000058
        /*01b0*/ 	.short	0x0100
        /*01b2*/ 	.byte	0x04
	.zero		1


	//   ....[12]....
        /*01b4*/ 	.word	0x000008c0
        /*01b8*/ 	.word	0x000000ff
        /*01bc*/ 	.word	0x00000060
        /*01c0*/ 	.short	0x0100
        /*01c2*/ 	.byte	0x06
	.zero		1


	//   ....[13]....
        /*01c4*/ 	.word	0x000008d0
        /*01c8*/ 	.word	0x000000ff
        /*01cc*/ 	.word	0x00000068
        /*01d0*/ 	.short	0x0100
        /*01d2*/ 	.byte	0x06
	.zero		1


	//   ....[14]....
        /*01d4*/ 	.word	0x00000a10
        /*01d8*/ 	.word	0x000000ff
        /*01dc*/ 	.word	0x00000070
        /*01e0*/ 	.short	0x0100
        /*01e2*/ 	.byte	0x06
	.zero		1


	//   ....[15]....
        /*01e4*/ 	.word	0x00000a20
        /*01e8*/ 	.word	0x000000ff
        /*01ec*/ 	.word	0x00000080
        /*01f0*/ 	.short	0x0100
        /*01f2*/ 	.byte	0x06
	.zero		1


	//   ....[16]....
        /*01f4*/ 	.word	0x00000a30
        /*01f8*/ 	.word	0x000000ff
        /*01fc*/ 	.word	0x00000078
        /*0200*/ 	.short	0x0100
        /*0202*/ 	.byte	0x06
	.zero		1


	//   ....[17]....
        /*0204*/ 	.word	0x00000a40
        /*0208*/ 	.word	0x000000ff
        /*020c*/ 	.word	0x00000088
        /*0210*/ 	.short	0x0100
        /*0212*/ 	.byte	0x06
	.zero		1


	//   ....[18]....
        /*0214*/ 	.word	0x00000b70
        /*0218*/ 	.word	0x000000ff
        /*021c*/ 	.word	0x00000090
        /*0220*/ 	.short	0x0100
        /*0222*/ 	.byte	0x04
	.zero		1


	//   ....[19]....
        /*0224*/ 	.word	0x00000b80
        /*0228*/ 	.word	0x000000ff
        /*022c*/ 	.word	0x000000b0
        /*0230*/ 	.short	0x0100
        /*0232*/ 	.byte	0x04
	.zero		1


	//   ....[20]....
        /*0234*/ 	.word	0x00000b90
        /*0238*/ 	.word	0x000000ff
        /*023c*/ 	.word	0x00000098
        /*0240*/ 	.short	0x0100
        /*0242*/ 	.byte	0x04
	.zero		1


	//   ....[21]....
        /*0244*/ 	.word	0x00000ba0
        /*0248*/ 	.word	0x000000ff
        /*024c*/ 	.word	0x000000b8
        /*0250*/ 	.short	0x0100
        /*0252*/ 	.byte	0x04
	.zero		1


	//   ....[22]....
        /*0254*/ 	.word	0x00000bb0
        /*0258*/ 	.word	0x000000ff
        /*025c*/ 	.word	0x000000a0
        /*0260*/ 	.short	0x0100
        /*0262*/ 	.byte	0x04
	.zero		1


	//   ....[23]....
        /*0264*/ 	.word	0x00000bc0
        /*0268*/ 	.word	0x000000ff
        /*026c*/ 	.word	0x000000c0
        /*0270*/ 	.short	0x0100
        /*0272*/ 	.byte	0x04
	.zero		1


	//   ....[24]....
        /*0274*/ 	.word	0x00000bd0
        /*0278*/ 	.word	0x000000ff
        /*027c*/ 	.word	0x000000a8
        /*0280*/ 	.short	0x0100
        /*0282*/ 	.byte	0x04
	.zero		1


	//   ....[25]....
        /*0284*/ 	.word	0x00000be0
        /*0288*/ 	.word	0x000000ff
        /*028c*/ 	.word	0x000000c8
        /*0290*/ 	.short	0x0100
        /*0292*/ 	.byte	0x04
	.zero		1


	//   ....[26]....
        /*0294*/ 	.word	0x00000cd0
        /*0298*/ 	.word	0x000000ff
        /*029c*/ 	.word	0x000000d0
        /*02a0*/ 	.short	0x0100
        /*02a2*/ 	.byte	0x04
	.zero		1


	//   ....[27]....
        /*02a4*/ 	.word	0x00000ce0
        /*02a8*/ 	.word	0x000000ff
        /*02ac*/ 	.word	0x000000e0
        /*02b0*/ 	.short	0x0100
        /*02b2*/ 	.byte	0x04
	.zero		1


	//   ....[28]....
        /*02b4*/ 	.word	0x00000cf0
        /*02b8*/ 	.word	0x000000ff
        /*02bc*/ 	.word	0x000000d8
        /*02c0*/ 	.short	0x0100
        /*02c2*/ 	.byte	0x04
	.zero		1


	//   ....[29]....
        /*02c4*/ 	.word	0x00000d00
        /*02c8*/ 	.word	0x000000ff
        /*02cc*/ 	.word	0x000000e8
        /*02d0*/ 	.short	0x0100
        /*02d2*/ 	.byte	0x04
	.zero		1


	//   ....[30]....
        /*02d4*/ 	.word	0x00001830
        /*02d8*/ 	.word	0x00000000
        /*02dc*/ 	.word	0x000000e0
        /*02e0*/ 	.short	0x010a
        /*02e2*/ 	.byte	0xff
	.zero		1


	//   ....[31]....
        /*02e4*/ 	.word	0x00001860
        /*02e8*/ 	.word	0x00000000
        /*02ec*/ 	.word	0x000000d0
        /*02f0*/ 	.short	0x0101
        /*02f2*/ 	.byte	0xff
	.zero		1


	//   ....[32]....
        /*02f4*/ 	.word	0x00001930
        /*02f8*/ 	.word	0x000000ff
        /*02fc*/ 	.word	0x00000018
        /*0300*/ 	.short	0x010a
        /*0302*/ 	.byte	0x04
	.zero		1


	//   ....[33]....
        /*0304*/ 	.word	0x000019b0
        /*0308*/ 	.word	0x000000ff
        /*030c*/ 	.word	0x00000018
        /*0310*/ 	.short	0x010a
        /*0312*/ 	.byte	0x39
	.zero		1


	//   ....[34]....
        /*0314*/ 	.word	0x00001af0
        /*0318*/ 	.word	0x000000ff
        /*031c*/ 	.word	0x00000018
        /*0320*/ 	.short	0x010a
        /*0322*/ 	.byte	0x04
	.zero		1


	//   ....[35]....
        /*0324*/ 	.word	0x00001ed0
        /*0328*/ 	.word	0x000000ff
        /*032c*/ 	.word	0x00000068
        /*0330*/ 	.short	0x0101
        /*0332*/ 	.byte	0x15
	.zero		1


	//   ....[36]....
        /*0334*/ 	.word	0x00001ef0
        /*0338*/ 	.word	0x000000ff
        /*033c*/ 	.word	0x00000018
        /*0340*/ 	.short	0x010a
        /*0342*/ 	.byte	0x04
	.zero		1


	//   ....[37]....
        /*0344*/ 	.word	0x00001f70
        /*0348*/ 	.word	0x000000ff
        /*034c*/ 	.word	0x00000018
        /*0350*/ 	.short	0x010a
        /*0352*/ 	.byte	0x39
	.zero		1


	//   ....[38]....
        /*0354*/ 	.word	0x000020b0
        /*0358*/ 	.word	0x000000ff
        /*035c*/ 	.word	0x00000018
        /*0360*/ 	.short	0x010a
        /*0362*/ 	.byte	0x04
	.zero		1


	//   ....[39]....
        /*0364*/ 	.word	0x000024a0
        /*0368*/ 	.word	0x00000003
        /*036c*/ 	.word	0x00000070
        /*0370*/ 	.short	0x010a
        /*0372*/ 	.byte	0xff
	.zero		1


	//   ....[40]....
        /*0374*/ 	.word	0x000025f0
        /*0378*/ 	.word	0x00000000
        /*037c*/ 	.word	0x00000000
        /*0380*/ 	.short	0x0101
        /*0382*/ 	.byte	0xff
	.zero		1


	//   ....[41]....
        /*0384*/ 	.word	0x00002bb0
        /*0388*/ 	.word	0x000000ff
        /*038c*/ 	.word	0x00000000
        /*0390*/ 	.short	0x010a
        /*0392*/ 	.byte	0x04
	.zero		1


	//   ....[42]....
        /*0394*/ 	.word	0x00002c40
        /*0398*/ 	.word	0x000000ff
        /*039c*/ 	.word	0x00000000
        /*03a0*/ 	.short	0x010a
        /*03a2*/ 	.byte	0x05
	.zero		1


	//   ....[43]....
        /*03a4*/ 	.word	0x00002ce0
        /*03a8*/ 	.word	0x00000000
        /*03ac*/ 	.word	0x00000000
        /*03b0*/ 	.short	0x010a
        /*03b2*/ 	.byte	0xff
	.zero		1


	//   ....[44]....
        /*03b4*/ 	.word	0x00002e00
        /*03b8*/ 	.word	0x00000002
        /*03bc*/ 	.word	0x000000d0
        /*03c0*/ 	.short	0x010a
        /*03c2*/ 	.byte	0xff
	.zero		1


	//   ....[45]....
        /*03c4*/ 	.word	0x00002e70
        /*03c8*/ 	.word	0x00000002
        /*03cc*/ 	.word	0x00000000
        /*03d0*/ 	.short	0x0101
        /*03d2*/ 	.byte	0xff
	.zero		1


	//   ....[46]....
        /*03d4*/ 	.word	0x00002e90
        /*03d8*/ 	.word	0x000000ff
        /*03dc*/ 	.word	0x00000080
        /*03e0*/ 	.short	0x010a
        /*03e2*/ 	.byte	0x04
	.zero		1


	//   ....[47]....
        /*03e4*/ 	.word	0x00002fb0
        /*03e8*/ 	.word	0x00000002
        /*03ec*/ 	.word	0x00000070
        /*03f0*/ 	.short	0x010a
        /*03f2*/ 	.byte	0xff
	.zero		1


	//   ....[48]....
        /*03f4*/ 	.word	0x000030b0
        /*03f8*/ 	.word	0x00000002
        /*03fc*/ 	.word	0x00000000
        /*0400*/ 	.short	0x0101
        /*0402*/ 	.byte	0xff
	.zero		1


	//   ....[49]....
        /*0404*/ 	.word	0x00003140
        /*0408*/ 	.word	0x000000ff
        /*040c*/ 	.word	0x00000080
        /*0410*/ 	.short	0x0106
        /*0412*/ 	.byte	0x04
	.zero		1


	//   ....[50]....
        /*0414*/ 	.word	0x00003160
        /*0418*/ 	.word	0x000000ff
        /*041c*/ 	.word	0x00000080
        /*0420*/ 	.short	0x010a
        /*0422*/ 	.byte	0x04
	.zero		1


	//   ....[51]....
        /*0424*/ 	.word	0x000031f0
        /*0428*/ 	.word	0x000000ff
        /*042c*/ 	.word	0x00000080
        /*0430*/ 	.short	0x0106
        /*0432*/ 	.byte	0x07
	.zero		1


	//   ....[52]....
        /*0434*/ 	.word	0x00003230
        /*0438*/ 	.word	0x00000000
        /*043c*/ 	.word	0x00000080
        /*0440*/ 	.short	0x010a
        /*0442*/ 	.byte	0xff
	.zero		1


	//   ....[53]....
        /*0444*/ 	.word	0x00003750
        /*0448*/ 	.word	0x00000000
        /*044c*/ 	.word	0x00000070
        /*0450*/ 	.short	0x010a
        /*0452*/ 	.byte	0xff
	.zero		1


	//   ....[54]....
        /*0454*/ 	.word	0x00003870
        /*0458*/ 	.word	0x00000003
        /*045c*/ 	.word	0x00000000
        /*0460*/ 	.short	0x0101
        /*0462*/ 	.byte	0xff
	.zero		1


	//   ....[55]....
        /*0464*/ 	.word	0x00003880
        /*0468*/ 	.word	0x000000ff
        /*046c*/ 	.word	0x00000000
        /*0470*/ 	.short	0x010a
        /*0472*/ 	.byte	0x04
	.zero		1


	//   ....[56]....
        /*0474*/ 	.word	0x000038d0
        /*0478*/ 	.word	0x000000ff
        /*047c*/ 	.word	0x000000b0
        /*0480*/ 	.short	0x010a
        /*0482*/ 	.byte	0x05
	.zero		1


	//   ....[57]....
        /*0484*/ 	.word	0x000039e0
        /*0488*/ 	.word	0x000000ff
        /*048c*/ 	.word	0x00000000
        /*0490*/ 	.short	0x010a
        /*0492*/ 	.byte	0x05
	.zero		1


	//   ....[58]....
        /*0494*/ 	.word	0x00003b30
        /*0498*/ 	.word	0x000000ff
        /*049c*/ 	.word	0x00000000
        /*04a0*/ 	.short	0x010a
        /*04a2*/ 	.byte	0x07
	.zero		1


	//   ....[59]....
        /*04a4*/ 	.word	0x00004270
        /*04a8*/ 	.word	0x000000ff
        /*04ac*/ 	.word	0x00000000
        /*04b0*/ 	.short	0x010a
        /*04b2*/ 	.byte	0x04
	.zero		1


	//   ....[60]....
        /*04b4*/ 	.word	0x00004300
        /*04b8*/ 	.word	0x000000ff
        /*04bc*/ 	.word	0x00000000
        /*04c0*/ 	.short	0x010a
        /*04c2*/ 	.byte	0x05
	.zero		1


	//   ....[61]....
        /*04c4*/ 	.word	0x00004390
        /*04c8*/ 	.word	0x000000ff
        /*04cc*/ 	.word	0x00000000
        /*04d0*/ 	.short	0x010a
        /*04d2*/ 	.byte	0x05
	.zero		1


	//   ....[62]....
        /*04d4*/ 	.word	0x00004420
        /*04d8*/ 	.word	0x000000ff
        /*04dc*/ 	.word	0x00000000
        /*04e0*/ 	.short	0x010a
        /*04e2*/ 	.byte	0x04
	.zero		1


	//   ....[63]....
        /*04e4*/ 	.word	0x00004910
        /*04e8*/ 	.word	0x00000008
        /*04ec*/ 	.word	0x00000070
        /*04f0*/ 	.short	0x010a
        /*04f2*/ 	.byte	0xff
	.zero		1


	//   ....[64]....
        /*04f4*/ 	.word	0x00004a80
        /*04f8*/ 	.word	0x00000000
        /*04fc*/ 	.word	0x00000000
        /*0500*/ 	.short	0x0101
        /*0502*/ 	.byte	0xff
	.zero		1


	//   ....[65]....
        /*0504*/ 	.word	0x00004f50
        /*0508*/ 	.word	0x000000ff
        /*050c*/ 	.word	0x00000068
        /*0510*/ 	.short	0x010a
        /*0512*/ 	.byte	0x18
	.zero		1


	//   ....[66]....
        /*0514*/ 	.word	0x00005120
        /*0518*/ 	.word	0x000000ff
        /*051c*/ 	.word	0x00000048
        /*0520*/ 	.short	0x010a
        /*0522*/ 	.byte	0x04
	.zero		1


	//   ....[67]....
        /*0524*/ 	.word	0x00005300
        /*0528*/ 	.word	0x000000ff
        /*052c*/ 	.word	0x00000030
        /*0530*/ 	.short	0x010b
        /*0532*/ 	.byte	0x04
	.zero		1


	//   ....[68]....
        /*0534*/ 	.word	0x00005310
        /*0538*/ 	.word	0x000000ff
        /*053c*/ 	.word	0x00000000
        /*0540*/ 	.short	0x0101
        /*0542*/ 	.byte	0x07
	.zero		1


	//   ....[69]....
        /*0544*/ 	.word	0x00005320
        /*0548*/ 	.word	0x000000ff
        /*054c*/ 	.word	0x00000048
        /*0550*/ 	.short	0x010a
        /*0552*/ 	.byte	0x05
	.zero		1


	//   ....[70]....
        /*0554*/ 	.word	0x00005570
        /*0558*/ 	.word	0x000000ff
        /*055c*/ 	.word	0x00000030
        /*0560*/ 	.short	0x010b
        /*0562*/ 	.byte	0x05
	.zero		1


	//   ....[71]....
        /*0564*/ 	.word	0x00005580
        /*0568*/ 	.word	0x000000ff
        /*056c*/ 	.word	0x00000000
        /*0570*/ 	.short	0x0101
        /*0572*/ 	.byte	0x04
	.zero		1


	//   ....[72]....
        /*0574*/ 	.word	0x000055d0
        /*0578*/ 	.word	0x000000ff
        /*057c*/ 	.word	0x00000000
        /*0580*/ 	.short	0x010a
        /*0582*/ 	.byte	0x04
	.zero		1


	//   ....[73]....
        /*0584*/ 	.word	0x00005660
        /*0588*/ 	.word	0x000000ff
        /*058c*/ 	.word	0x00000000
        /*0590*/ 	.short	0x010a
        /*0592*/ 	.byte	0x05
	.zero		1


	//   ....[74]....
        /*0594*/ 	.word	0x00005700
        /*0598*/ 	.word	0x00000000
        /*059c*/ 	.word	0x00000000
        /*05a0*/ 	.short	0x010a
        /*05a2*/ 	.byte	0xff
	.zero		1


	//   ....[75]....
        /*05a4*/ 	.word	0x00005a60
        /*05a8*/ 	.word	0x00000000
        /*05ac*/ 	.word	0x00000070
        /*05b0*/ 	.short	0x010a
        /*05b2*/ 	.byte	0xff
	.zero		1


	//   ....[76]....
        /*05b4*/ 	.word	0x00005b30
        /*05b8*/ 	.word	0x00000000
        /*05bc*/ 	.word	0x00000000
        /*05c0*/ 	.short	0x0101
        /*05c2*/ 	.byte	0xff
	.zero		1


	//   ....[77]....
        /*05c4*/ 	.word	0x00006740
        /*05c8*/ 	.word	0x00000002
        /*05cc*/ 	.word	0x00000030
        /*05d0*/ 	.short	0x010a
        /*05d2*/ 	.byte	0xff
	.zero		1


	//   ....[78]....
        /*05d4*/ 	.word	0x00006780
        /*05d8*/ 	.word	0x0000001b
        /*05dc*/ 	.word	0x00000090
        /*05e0*/ 	.short	0x010a
        /*05e2*/ 	.byte	0xff
	.zero		1


	//   ....[79]....
        /*05e4*/ 	.word	0x00006870
        /*05e8*/ 	.word	0x00000002
        /*05ec*/ 	.word	0x00000030
        /*05f0*/ 	.short	0x010a
        /*05f2*/ 	.byte	0xff
	.zero		1


	//   ....[80]....
        /*05f4*/ 	.word	0x00006a00
        /*05f8*/ 	.word	0x0000001b
        /*05fc*/ 	.word	0x00000090
        /*0600*/ 	.short	0x010a
        /*0602*/ 	.byte	0xff
	.zero		1


	//   ....[81]....
        /*0604*/ 	.word	0x000071d0
        /*0608*/ 	.word	0x00000000
        /*060c*/ 	.word	0x00000000
        /*0610*/ 	.short	0x0101
        /*0612*/ 	.byte	0xff
	.zero		1


	//   ....[82]....
        /*0614*/ 	.word	0x000071e0
        /*0618*/ 	.word	0x00000002
        /*061c*/ 	.word	0x00000030
        /*0620*/ 	.short	0x010a
        /*0622*/ 	.byte	0xff
	.zero		1


	//   ....[83]....
        /*0624*/ 	.word	0x000072a0
        /*0628*/ 	.word	0x00000002
        /*062c*/ 	.word	0x00000030
        /*0630*/ 	.short	0x010a
        /*0632*/ 	.byte	0xff
	.zero		1


	//   ....[84]....
        /*0634*/ 	.word	0x00007640
        /*0638*/ 	.word	0x000000ff
        /*063c*/ 	.word	0x00000000
        /*0640*/ 	.short	0x0101
        /*0642*/ 	.byte	0x04
	.zero		1


	//   ....[85]....
        /*0644*/ 	.word	0x00007ba0
        /*0648*/ 	.word	0x00000000
        /*064c*/ 	.word	0x00000000
        /*0650*/ 	.short	0x0101
        /*0652*/ 	.byte	0xff
	.zero		1


	//   ....[86]....
        /*0654*/ 	.word	0x00007e50
        /*0658*/ 	.word	0x000000ff
        /*065c*/ 	.word	0x00000000
        /*0660*/ 	.short	0x0101
        /*0662*/ 	.byte	0x04
	.zero		1


	//   ....[87]....
        /*0664*/ 	.word	0x00007e70
        /*0668*/ 	.word	0x00000000
        /*066c*/ 	.word	0x000000e0
        /*0670*/ 	.short	0x010a
        /*0672*/ 	.byte	0xff
	.zero		1


	//   ....[88]....
        /*0674*/ 	.word	0x00007ed0
        /*0678*/ 	.word	0x00000000
        /*067c*/ 	.word	0x00000018
        /*0680*/ 	.short	0x010a
        /*0682*/ 	.byte	0xff
	.zero		1


	//   ....[89]....
        /*0684*/ 	.word	0x00007f30
        /*0688*/ 	.word	0x00000000
        /*068c*/ 	.word	0x00000018
        /*0690*/ 	.short	0x010a
        /*0692*/ 	.byte	0xff
	.zero		1


	//   ....[90]....
        /*0694*/ 	.word	0x00007f80
        /*0698*/ 	.word	0x00000003
        /*069c*/ 	.word	0x00000070
        /*06a0*/ 	.short	0x010a
        /*06a2*/ 	.byte	0xff
	.zero		1


	//   ....[91]....
        /*06a4*/ 	.word	0x00007fe0
        /*06a8*/ 	.word	0x00000000
        /*06ac*/ 	.word	0x00000000
        /*06b0*/ 	.short	0x010a
        /*06b2*/ 	.byte	0xff
	.zero		1


	//   ....[92]....
        /*06b4*/ 	.word	0x00008040
        /*06b8*/ 	.word	0x00000000
        /*06bc*/ 	.word	0x00000000
        /*06c0*/ 	.short	0x010a
        /*06c2*/ 	.byte	0xff
	.zero		1


	//   ....[93]....
        /*06c4*/ 	.word	0x00008090
        /*06c8*/ 	.word	0x00000002
        /*06cc*/ 	.word	0x000000d0
        /*06d0*/ 	.short	0x010a
        /*06d2*/ 	.byte	0xff
	.zero		1


	//   ....[94]....
        /*06d4*/ 	.word	0x000080f0
        /*06d8*/ 	.word	0x00000002
        /*06dc*/ 	.word	0x00000080
        /*06e0*/ 	.short	0x010a
        /*06e2*/ 	.byte	0xff
	.zero		1


	//   ....[95]....
        /*06e4*/ 	.word	0x00008140
        /*06e8*/ 	.word	0x00000002
        /*06ec*/ 	.word	0x00000070
        /*06f0*/ 	.short	0x010a
        /*06f2*/ 	.byte	0xff
	.zero		1


	//   ....[96]....
        /*06f4*/ 	.word	0x000081a0
        /*06f8*/ 	.word	0x00000000
        /*06fc*/ 	.word	0x00000080
        /*0700*/ 	.short	0x010a
        /*0702*/ 	.byte	0xff
	.zero		1


	//   ....[97]....
        /*0704*/ 	.word	0x000081f0
        /*0708*/ 	.word	0x00000000
        /*070c*/ 	.word	0x00000070
        /*0710*/ 	.short	0x010a
        /*0712*/ 	.byte	0xff
	.zero		1


	//   ....[98]....
        /*0714*/ 	.word	0x00008260
        /*0718*/ 	.word	0x00000002
        /*071c*/ 	.word	0x000000b0
        /*0720*/ 	.short	0x010a
        /*0722*/ 	.byte	0xff
	.zero		1


	//   ....[99]....
        /*0724*/ 	.word	0x000082c0
        /*0728*/ 	.word	0x00000000
        /*072c*/ 	.word	0x00000000
        /*0730*/ 	.short	0x010a
        /*0732*/ 	.byte	0xff
	.zero		1


	//   ....[100]....
        /*0734*/ 	.word	0x00008320
        /*0738*/ 	.word	0x00000000
        /*073c*/ 	.word	0x00000000
        /*0740*/ 	.short	0x010a
        /*0742*/ 	.byte	0xff
	.zero		1


	//   ....[101]....
        /*0744*/ 	.word	0x00008380
        /*0748*/ 	.word	0x00000000
        /*074c*/ 	.word	0x00000000
        /*0750*/ 	.short	0x010a
        /*0752*/ 	.byte	0xff
	.zero		1


	//   ....[102]....
        /*0754*/ 	.word	0x000083e0
        /*0758*/ 	.word	0x00000000
        /*075c*/ 	.word	0x00000000
        /*0760*/ 	.short	0x010a
        /*0762*/ 	.byte	0xff
	.zero		1


	//   ....[103]....
        /*0764*/ 	.word	0x00008440
        /*0768*/ 	.word	0x00000000
        /*076c*/ 	.word	0x00000000
        /*0770*/ 	.short	0x010a
        /*0772*/ 	.byte	0xff
	.zero		1


	//   ....[104]....
        /*0774*/ 	.word	0x00008490
        /*0778*/ 	.word	0x00000008
        /*077c*/ 	.word	0x00000070
        /*0780*/ 	.short	0x010a
        /*0782*/ 	.byte	0xff
	.zero		1


	//   ....[105]....
        /*0784*/ 	.word	0x000084f0
        /*0788*/ 	.word	0x00000000
        /*078c*/ 	.word	0x00000068
        /*0790*/ 	.short	0x010a
        /*0792*/ 	.byte	0xff
	.zero		1


	//   ....[106]....
        /*0794*/ 	.word	0x00008550
        /*0798*/ 	.word	0x00000000
        /*079c*/ 	.word	0x00000048
        /*07a0*/ 	.short	0x010a
        /*07a2*/ 	.byte	0xff
	.zero		1


	//   ....[107]....
        /*07a4*/ 	.word	0x000085b0
        /*07a8*/ 	.word	0x00000002
        /*07ac*/ 	.word	0x00000048
        /*07b0*/ 	.short	0x010a
        /*07b2*/ 	.byte	0xff
	.zero		1


	//   ....[108]....
        /*07b4*/ 	.word	0x00008610
        /*07b8*/ 	.word	0x00000000
        /*07bc*/ 	.word	0x00000000
        /*07c0*/ 	.short	0x010a
        /*07c2*/ 	.byte	0xff
	.zero		1


	//   ....[109]....
        /*07c4*/ 	.word	0x00008670
        /*07c8*/ 	.word	0x00000000
        /*07cc*/ 	.word	0x00000000
        /*07d0*/ 	.short	0x010a
        /*07d2*/ 	.byte	0xff
	.zero		1


	//   ....[110]....
        /*07d4*/ 	.word	0x000086c0
        /*07d8*/ 	.word	0x00000000
        /*07dc*/ 	.word	0x00000070
        /*07e0*/ 	.short	0x010a
        /*07e2*/ 	.byte	0xff
	.zero		1


	//   ....[111]....
        /*07e4*/ 	.word	0x00008710
        /*07e8*/ 	.word	0x00000002
        /*07ec*/ 	.word	0x00000030
        /*07f0*/ 	.short	0x010a
        /*07f2*/ 	.byte	0xff
	.zero		1


	//   ....[112]....
        /*07f4*/ 	.word	0x00008760
        /*07f8*/ 	.word	0x0000001b
        /*07fc*/ 	.word	0x00000090
        /*0800*/ 	.short	0x010a
        /*0802*/ 	.byte	0xff
	.zero		1


	//   ....[113]....
        /*0804*/ 	.word	0x000087b0
        /*0808*/ 	.word	0x00000002
        /*080c*/ 	.word	0x00000030
        /*0810*/ 	.short	0x010a
        /*0812*/ 	.byte	0xff
	.zero		1


	//----- nvinfo : EIATTR_NUM_MBARRIERS
	.align		4
.L_47:
        /*0814*/ 	.byte	0x03, 0x38
        /*0816*/ 	.short	0x001e


	//----- nvinfo : EIATTR_EXIT_INSTR_OFFSETS
	.align		4
        /*0818*/ 	.byte	0x04, 0x1c
        /*081a*/ 	.short	(.L_49 - .L_48)


	//   ....[0]....
.L_48:
        /*081c*/ 	.word	0x00002d10


	//   ....[1]....
        /*0820*/ 	.word	0x00003200


	//   ....[2]....
        /*0824*/ 	.word	0x00003260


	//   ....[3]....
        /*0828*/ 	.word	0x00004690


	//   ....[4]....
        /*082c*/ 	.word	0x00005730


	//   ....[5]....
        /*0830*/ 	.word	0x00005770


	//   ....[6]....
        /*0834*/ 	.word	0x00007d40


	//   ....[7]....
        /*0838*/ 	.word	0x00007dc0


	//   ....[8]....
        /*083c*/ 	.word	0x00007df0


	//   ....[9]....
        /*0840*/ 	.word	0x00007e60


	//----- nvinfo : EIATTR_MAX_THREADS
	.align		4
.L_49:
        /*0844*/ 	.byte	0x04, 0x05
        /*0846*/ 	.short	(.L_51 - .L_50)
.L_50:
        /*0848*/ 	.word	0x00000100
        /*084c*/ 	.word	0x00000001
        /*0850*/ 	.word	0x00000001


	//----- nvinfo : EIATTR_CRS_STACK_SIZE
	.align		4
.L_51:
        /*0854*/ 	.byte	0x04, 0x1e
        /*0856*/ 	.short	(.L_53 - .L_52)
.L_52:
        /*0858*/ 	.word	0x00000000


	//----- nvinfo : EIATTR_CBANK_PARAM_SIZE
	.align		4
.L_53:
        /*085c*/ 	.byte	0x03, 0x19
        /*085e*/ 	.short	0x0800


	//----- nvinfo : EIATTR_PARAM_CBANK
	.align		4
        /*0860*/ 	.byte	0x04, 0x0a
        /*0862*/ 	.short	(.L_55 - .L_54)
	.align		4
.L_54:
        /*0864*/ 	.word	index@(.nv.constant0._ZN7cutlass13device_kernelINS_4gemm6kernel13GemmUniversalIN4cute5tupleIJiiiiEEENS1_10collective13CollectiveMmaINS1_35MainloopSm100TmaUmmaWarpSpecializedILi3ELi2ELi4ENS5_IJNS4_1CILi2EEENSA_ILi1EEESC_EEEEENS5_IJNSA_ILi64EEESF_NSA_ILi256EEEEEENS_10bfloat16_tENS5_IJlSC_lEEESI_SJ_NS4_8TiledMMAINS4_8MMA_AtomIJNS4_20SM100_MMA_F16BF16_SSISI_SI_fLi64ELi64ELNS4_4UMMA5MajorE0ELSO_0ELNSN_7ScaleInE0ELSP_0EEEEEENS4_6LayoutINS5_IJSC_SC_SC_EEENS5_IJNSA_ILi0EEESU_SU_EEEEENS5_IJNS4_10UnderscoreESX_SX_EEEEENS4_13SM90_TMA_LOADENS4_14ComposedLayoutINS4_7SwizzleILi3ELi4ELi3EEENS4_18smem_ptr_flag_bitsILi16EEENSS_INS5_IJNSA_ILi8EEESF_EEENS5_IJSF_SC_EEEEEEEvNS4_8identityENS4_23SM90_TMA_LOAD_MULTICASTES1A_vS1B_EENS_8epilogue10collective18CollectiveEpilogueINS1E_23Sm100TmaWarpSpecializedILi3ELi2ELi16ELb1ELb0EEEJSH_NS5_IJNSS_ISF_SC_EENSS_INSA_ILi32EEESC_EEEEESI_SJ_SI_SJ_NS1E_6fusion15FusionCallbacksIS1I_NS1N_17LinearCombinationISI_fSI_fLNS_15FloatRoundStyleE2EEESH_S1M_JEEENS4_5SM1004TMEM4LOAD26SM100_TMEM_LOAD_16dp256b4xES10_NS11_INS12_ILi2ELi4ELi3EEES15_NSS_INS5_IJS16_S1K_EEENS5_IJS1K_SC_EEEEEEENS4_17SM75_U32x4_LDSM_NENS4_14SM90_TMA_STOREES21_NS4_17SM90_U32x4_STSM_NENS4_39AutoVectorizingCopyWithAssumedAlignmentILi128EEEEEEvvEEEEvNT_6ParamsE)
        /*0868*/ 	.short	0x0380
        /*086a*/ 	.short	0x0800


	//----- nvinfo : EIATTR_SW_WAR
	.align		4
.L_55:
        /*086c*/ 	.byte	0x04, 0x36
        /*086e*/ 	.short	(.L_57 - .L_56)
.L_56:
        /*0870*/ 	.word	0x00000008
.L_57:


//--------------------- .nv.callgraph             --------------------------
	.section	.nv.callgraph,"",@"SHT_CUDA_CALLGRAPH"
	.align	4
	.sectionentsize	8
	.align		4
        /*0000*/ 	.word	0x00000000
	.align		4
        /*0004*/ 	.word	0xffffffff
	.align		4
        /*0008*/ 	.word	index@(_ZN7cutlass13device_kernelINS_4gemm6kernel13GemmUniversalIN4cute5tupleIJiiiiEEENS1_10collective13CollectiveMmaINS1_35MainloopSm100TmaUmmaWarpSpecializedILi3ELi2ELi4ENS5_IJNS4_1CILi2EEENSA_ILi1EEESC_EEEEENS5_IJNSA_ILi64EEESF_NSA_ILi256EEEEEENS_10bfloat16_tENS5_IJlSC_lEEESI_SJ_NS4_8TiledMMAINS4_8MMA_AtomIJNS4_20SM100_MMA_F16BF16_SSISI_SI_fLi64ELi64ELNS4_4UMMA5MajorE0ELSO_0ELNSN_7ScaleInE0ELSP_0EEEEEENS4_6LayoutINS5_IJSC_SC_SC_EEENS5_IJNSA_ILi0EEESU_SU_EEEEENS5_IJNS4_10UnderscoreESX_SX_EEEEENS4_13SM90_TMA_LOADENS4_14ComposedLayoutINS4_7SwizzleILi3ELi4ELi3EEENS4_18smem_ptr_flag_bitsILi16EEENSS_INS5_IJNSA_ILi8EEESF_EEENS5_IJSF_SC_EEEEEEEvNS4_8identityENS4_23SM90_TMA_LOAD_MULTICASTES1A_vS1B_EENS_8epilogue10collective18CollectiveEpilogueINS1E_23Sm100TmaWarpSpecializedILi3ELi2ELi16ELb1ELb0EEEJSH_NS5_IJNSS_ISF_SC_EENSS_INSA_ILi32EEESC_EEEEESI_SJ_SI_SJ_NS1E_6fusion15FusionCallbacksIS1I_NS1N_17LinearCombinationISI_fSI_fLNS_15FloatRoundStyleE2EEESH_S1M_JEEENS4_5SM1004TMEM4LOAD26SM100_TMEM_LOAD_16dp256b4xES10_NS11_INS12_ILi2ELi4ELi3EEES15_NSS_INS5_IJS16_S1K_EEENS5_IJS1K_SC_EEEEEEENS4_17SM75_U32x4_LDSM_NENS4_14SM90_TMA_STOREES21_NS4_17SM90_U32x4_STSM_NENS4_39AutoVectorizingCopyWithAssumedAlignmentILi128EEEEEEvvEEEEvNT_6ParamsE)
	.align		4
        /*000c*/ 	.word	index@(__assertfail)
	.align		4
        /*0010*/ 	.word	0x00000000
	.align		4
        /*0014*/ 	.word	0xfffffffe
	.align		4
        /*0018*/ 	.word	0x00000000
	.align		4
        /*001c*/ 	.word	0xfffffffd
	.align		4
        /*0020*/ 	.word	0x00000000
	.align		4
        /*0024*/ 	.word	0xfffffffc


//--------------------- .nv.constant4             --------------------------
	.section	.nv.constant4,"a",@progbits
	.align	8
	.align		8
.nv.constant4:
        /*0000*/ 	.dword	__assertfail
	.align		8
        /*0008*/ 	.dword	__unnamed_1
	.align		8
        /*0010*/ 	.dword	__unnamed_2
	.align		8
        /*0018*/ 	.dword	_ZN40_INTERNAL_1a4ee57f_4_k_cu_028ddb66_129134cuda3std3__45__cpo5beginE
	.align		8
        /*0020*/ 	.dword	_ZN40_INTERNAL_1a4ee57f_4_k_cu_028ddb66_129134cuda3std3__45__cpo3endE
	.align		8
        /*0028*/ 	.dword	_ZN40_INTERNAL_1a4ee57f_4_k_cu_028ddb66_129134cuda3std3__45__cpo6cbeginE
	.align		8
        /*0030*/ 	.dword	_ZN40_INTERNAL_1a4ee57f_4_k_cu_028ddb66_129134cuda3std3__45__cpo4cendE
	.align		8
        /*0038*/ 	.dword	_ZN40_INTERNAL_1a4ee57f_4_k_cu_028ddb66_129134cuda3std3__442_GLOBAL__N__1a4ee57f_4_k_cu_028ddb66_129136ignoreE
	.align		8
        /*0040*/ 	.dword	_ZN40_INTERNAL_1a4ee57f_4_k_cu_028ddb66_129134cuda3std3__419piecewise_constructE
	.align		8
        /*0048*/ 	.dword	_ZN40_INTERNAL_1a4ee57f_4_k_cu_028ddb66_129134cuda3std3__48in_placeE
	.align		8
        /*0050*/ 	.dword	_ZN40_INTERNAL_1a4ee57f_4_k_cu_028ddb66_129134cuda3std6ranges3__45__cpo4swapE
	.align		8
        /*0058*/ 	.dword	_ZN40_INTERNAL_1a4ee57f_4_k_cu_028ddb66_129134cuda3std6ranges3__45__cpo9iter_moveE
	.align		8
        /*0060*/ 	.dword	_ZN40_INTERNAL_1a4ee57f_4_k_cu_028ddb66_129134cute7productE
	.align		8
        /*0068*/ 	.dword	_ZN40_INTERNAL_1a4ee57f_4_k_cu_028ddb66_129134cute1_E
	.align		8
        /*0070*/ 	.dword	$str$25
	.align		8
        /*0078*/ 	.dword	$str$26
	.align		8
        /*0080*/ 	.dword	$str$27
	.align		8
        /*0088*/ 	.dword	$str$28


//--------------------- .text._ZN7cutlass13device_kernelINS_4gemm6kernel13GemmUniversalIN4cute5tupleIJiiiiEEENS1_10collective13CollectiveMmaINS1_35MainloopSm100TmaUmmaWarpSpecializedILi3ELi2ELi4ENS5_IJNS4_1CILi2EEENSA_ILi1EEESC_EEEEENS5_IJNSA_ILi64EEESF_NSA_ILi256EEEEEENS_10bfloat16_tENS5_IJlSC_lEEESI_SJ_NS4_8TiledMMAINS4_8MMA_AtomIJNS4_20SM100_MMA_F16BF16_SSISI_SI_fLi64ELi64ELNS4_4UMMA5MajorE0ELSO_0ELNSN_7ScaleInE0ELSP_0EEEEEENS4_6LayoutINS5_IJSC_SC_SC_EEENS5_IJNSA_ILi0EEESU_SU_EEEEENS5_IJNS4_10UnderscoreESX_SX_EEEEENS4_13SM90_TMA_LOADENS4_14ComposedLayoutINS4_7SwizzleILi3ELi4ELi3EEENS4_18smem_ptr_flag_bitsILi16EEENSS_INS5_IJNSA_ILi8EEESF_EEENS5_IJSF_SC_EEEEEEEvNS4_8identityENS4_23SM90_TMA_LOAD_MULTICASTES1A_vS1B_EENS_8epilogue10collective18CollectiveEpilogueINS1E_23Sm100TmaWarpSpecializedILi3ELi2ELi16ELb1ELb0EEEJSH_NS5_IJNSS_ISF_SC_EENSS_INSA_ILi32EEESC_EEEEESI_SJ_SI_SJ_NS1E_6fusion15FusionCallbacksIS1I_NS1N_17LinearCombinationISI_fSI_fLNS_15FloatRoundStyleE2EEESH_S1M_JEEENS4_5SM1004TMEM4LOAD26SM100_TMEM_LOAD_16dp256b4xES10_NS11_INS12_ILi2ELi4ELi3EEES15_NSS_INS5_IJS16_S1K_EEENS5_IJS1K_SC_EEEEEEENS4_17SM75_U32x4_LDSM_NENS4_14SM90_TMA_STOREES21_NS4_17SM90_U32x4_STSM_NENS4_39AutoVectorizingCopyWithAssumedAlignmentILi128EEEEEEvvEEEEvNT_6ParamsE --------------------------
	.section	.text._ZN7cutlass13device_kernelINS_4gemm6kernel13GemmUniversalIN4cute5tupleIJiiiiEEENS1_10collective13CollectiveMmaINS1_35MainloopSm100TmaUmmaWarpSpecializedILi3ELi2ELi4ENS5_IJNS4_1CILi2EEENSA_ILi1EEESC_EEEEENS5_IJNSA_ILi64EEESF_NSA_ILi256EEEEEENS_10bfloat16_tENS5_IJlSC_lEEESI_SJ_NS4_8TiledMMAINS4_8MMA_AtomIJNS4_20SM100_MMA_F16BF16_SSISI_SI_fLi64ELi64ELNS4_4UMMA5MajorE0ELSO_0ELNSN_7ScaleInE0ELSP_0EEEEEENS4_6LayoutINS5_IJSC_SC_SC_EEENS5_IJNSA_ILi0EEESU_SU_EEEEENS5_IJNS4_10UnderscoreESX_SX_EEEEENS4_13SM90_TMA_LOADENS4_14ComposedLayoutINS4_7SwizzleILi3ELi4ELi3EEENS4_18smem_ptr_flag_bitsILi16EEENSS_INS5_IJNSA_ILi8EEESF_EEENS5_IJSF_SC_EEEEEEEvNS4_8identityENS4_23SM90_TMA_LOAD_MULTICASTES1A_vS1B_EENS_8epilogue10collective18CollectiveEpilogueINS1E_23Sm100TmaWarpSpecializedILi3ELi2ELi16ELb1ELb0EEEJSH_NS5_IJNSS_ISF_SC_EENSS_INSA_ILi32EEESC_EEEEESI_SJ_SI_SJ_NS1E_6fusion15FusionCallbacksIS1I_NS1N_17LinearCombinationISI_fSI_fLNS_15FloatRoundStyleE2EEESH_S1M_JEEENS4_5SM1004TMEM4LOAD26SM100_TMEM_LOAD_16dp256b4xES10_NS11_INS12_ILi2ELi4ELi3EEES15_NSS_INS5_IJS16_S1K_EEENS5_IJS1K_SC_EEEEEEENS4_17SM75_U32x4_LDSM_NENS4_14SM90_TMA_STOREES21_NS4_17SM90_U32x4_STSM_NENS4_39AutoVectorizingCopyWithAssumedAlignmentILi128EEEEEEvvEEEEvNT_6ParamsE,"ax",@progbits
	.align	128
.text._ZN7cutlass13device_kernelINS_4gemm6kernel13GemmUniversalIN4cute5tupleIJiiiiEEENS1_10collective13CollectiveMmaINS1_35MainloopSm100TmaUmmaWarpSpecializedILi3ELi2ELi4ENS5_IJNS4_1CILi2EEENSA_ILi1EEESC_EEEEENS5_IJNSA_ILi64EEESF_NSA_ILi256EEEEEENS_10bfloat16_tENS5_IJlSC_lEEESI_SJ_NS4_8TiledMMAINS4_8MMA_AtomIJNS4_20SM100_MMA_F16BF16_SSISI_SI_fLi64ELi64ELNS4_4UMMA5MajorE0ELSO_0ELNSN_7ScaleInE0ELSP_0EEEEEENS4_6LayoutINS5_IJSC_SC_SC_EEENS5_IJNSA_ILi0EEESU_SU_EEEEENS5_IJNS4_10UnderscoreESX_SX_EEEEENS4_13SM90_TMA_LOADENS4_14ComposedLayoutINS4_7SwizzleILi3ELi4ELi3EEENS4_18smem_ptr_flag_bitsILi16EEENSS_INS5_IJNSA_ILi8EEESF_EEENS5_IJSF_SC_EEEEEEEvNS4_8identityENS4_23SM90_TMA_LOAD_MULTICASTES1A_vS1B_EENS_8epilogue10collective18CollectiveEpilogueINS1E_23Sm100TmaWarpSpecializedILi3ELi2ELi16ELb1ELb0EEEJSH_NS5_IJNSS_ISF_SC_EENSS_INSA_ILi32EEESC_EEEEESI_SJ_SI_SJ_NS1E_6fusion15FusionCallbacksIS1I_NS1N_17LinearCombinationISI_fSI_fLNS_15FloatRoundStyleE2EEESH_S1M_JEEENS4_5SM1004TMEM4LOAD26SM100_TMEM_LOAD_16dp256b4xES10_NS11_INS12_ILi2ELi4ELi3EEES15_NSS_INS5_IJS16_S1K_EEENS5_IJS1K_SC_EEEEEEENS4_17SM75_U32x4_LDSM_NENS4_14SM90_TMA_STOREES21_NS4_17SM90_U32x4_STSM_NENS4_39AutoVectorizingCopyWithAssumedAlignmentILi128EEEEEEvvEEEEvNT_6ParamsE:
        .type           _ZN7cutlass13device_kernelINS_4gemm6kernel13GemmUniversalIN4cute5tupleIJiiiiEEENS1_10collective13CollectiveMmaINS1_35MainloopSm100TmaUmmaWarpSpecializedILi3ELi2ELi4ENS5_IJNS4_1CILi2EEENSA_ILi1EEESC_EEEEENS5_IJNSA_ILi64EEESF_NSA_ILi256EEEEEENS_10bfloat16_tENS5_IJlSC_lEEESI_SJ_NS4_8TiledMMAINS4_8MMA_AtomIJNS4_20SM100_MMA_F16BF16_SSISI_SI_fLi64ELi64ELNS4_4UMMA5MajorE0ELSO_0ELNSN_7ScaleInE0ELSP_0EEEEEENS4_6LayoutINS5_IJSC_SC_SC_EEENS5_IJNSA_ILi0EEESU_SU_EEEEENS5_IJNS4_10UnderscoreESX_SX_EEEEENS4_13SM90_TMA_LOADENS4_14ComposedLayoutINS4_7SwizzleILi3ELi4ELi3EEENS4_18smem_ptr_flag_bitsILi16EEENSS_INS5_IJNSA_ILi8EEESF_EEENS5_IJSF_SC_EEEEEEEvNS4_8identityENS4_23SM90_TMA_LOAD_MULTICASTES1A_vS1B_EENS_8epilogue10collective18CollectiveEpilogueINS1E_23Sm100TmaWarpSpecializedILi3ELi2ELi16ELb1ELb0EEEJSH_NS5_IJNSS_ISF_SC_EENSS_INSA_ILi32EEESC_EEEEESI_SJ_SI_SJ_NS1E_6fusion15FusionCallbacksIS1I_NS1N_17LinearCombinationISI_fSI_fLNS_15FloatRoundStyleE2EEESH_S1M_JEEENS4_5SM1004TMEM4LOAD26SM100_TMEM_LOAD_16dp256b4xES10_NS11_INS12_ILi2ELi4ELi3EEES15_NSS_INS5_IJS16_S1K_EEENS5_IJS1K_SC_EEEEEEENS4_17SM75_U32x4_LDSM_NENS4_14SM90_TMA_STOREES21_NS4_17SM90_U32x4_STSM_NENS4_39AutoVectorizingCopyWithAssumedAlignmentILi128EEEEEEvvEEEEvNT_6ParamsE,@function
        .size           _ZN7cutlass13device_kernelINS_4gemm6kernel13GemmUniversalIN4cute5tupleIJiiiiEEENS1_10collective13CollectiveMmaINS1_35MainloopSm100TmaUmmaWarpSpecializedILi3ELi2ELi4ENS5_IJNS4_1CILi2EEENSA_ILi1EEESC_EEEEENS5_IJNSA_ILi64EEESF_NSA_ILi256EEEEEENS_10bfloat16_tENS5_IJlSC_lEEESI_SJ_NS4_8TiledMMAINS4_8MMA_AtomIJNS4_20SM100_MMA_F16BF16_SSISI_SI_fLi64ELi64ELNS4_4UMMA5MajorE0ELSO_0ELNSN_7ScaleInE0ELSP_0EEEEEENS4_6LayoutINS5_IJSC_SC_SC_EEENS5_IJNSA_ILi0EEESU_SU_EEEEENS5_IJNS4_10UnderscoreESX_SX_EEEEENS4_13SM90_TMA_LOADENS4_14ComposedLayoutINS4_7SwizzleILi3ELi4ELi3EEENS4_18smem_ptr_flag_bitsILi16EEENSS_INS5_IJNSA_ILi8EEESF_EEENS5_IJSF_SC_EEEEEEEvNS4_8identityENS4_23SM90_TMA_LOAD_MULTICASTES1A_vS1B_EENS_8epilogue10collective18CollectiveEpilogueINS1E_23Sm100TmaWarpSpecializedILi3ELi2ELi16ELb1ELb0EEEJSH_NS5_IJNSS_ISF_SC_EENSS_INSA_ILi32EEESC_EEEEESI_SJ_SI_SJ_NS1E_6fusion15FusionCallbacksIS1I_NS1N_17LinearCombinationISI_fSI_fLNS_15FloatRoundStyleE2EEESH_S1M_JEEENS4_5SM1004TMEM4LOAD26SM100_TMEM_LOAD_16dp256b4xES10_NS11_INS12_ILi2ELi4ELi3EEES15_NSS_INS5_IJS16_S1K_EEENS5_IJS1K_SC_EEEEEEENS4_17SM75_U32x4_LDSM_NENS4_14SM90_TMA_STOREES21_NS4_17SM90_U32x4_STSM_NENS4_39AutoVectorizingCopyWithAssumedAlignmentILi128EEEEEEvvEEEEvNT_6ParamsE,(.L_x_162 - _ZN7cutlass13device_kernelINS_4gemm6kernel13GemmUniversalIN4cute5tupleIJiiiiEEENS1_10collective13CollectiveMmaINS1_35MainloopSm100TmaUmmaWarpSpecializedILi3ELi2ELi4ENS5_IJNS4_1CILi2EEENSA_ILi1EEESC_EEEEENS5_IJNSA_ILi64EEESF_NSA_ILi256EEEEEENS_10bfloat16_tENS5_IJlSC_lEEESI_SJ_NS4_8TiledMMAINS4_8MMA_AtomIJNS4_20SM100_MMA_F16BF16_SSISI_SI_fLi64ELi64ELNS4_4UMMA5MajorE0ELSO_0ELNSN_7ScaleInE0ELSP_0EEEEEENS4_6LayoutINS5_IJSC_SC_SC_EEENS5_IJNSA_ILi0EEESU_SU_EEEEENS5_IJNS4_10UnderscoreESX_SX_EEEEENS4_13SM90_TMA_LOADENS4_14ComposedLayoutINS4_7SwizzleILi3ELi4ELi3EEENS4_18smem_ptr_flag_bitsILi16EEENSS_INS5_IJNSA_ILi8EEESF_EEENS5_IJSF_SC_EEEEEEEvNS4_8identityENS4_23SM90_TMA_LOAD_MULTICASTES1A_vS1B_EENS_8epilogue10collective18CollectiveEpilogueINS1E_23Sm100TmaWarpSpecializedILi3ELi2ELi16ELb1ELb0EEEJSH_NS5_IJNSS_ISF_SC_EENSS_INSA_ILi32EEESC_EEEEESI_SJ_SI_SJ_NS1E_6fusion15FusionCallbacksIS1I_NS1N_17LinearCombinationISI_fSI_fLNS_15FloatRoundStyleE2EEESH_S1M_JEEENS4_5SM1004TMEM4LOAD26SM100_TMEM_LOAD_16dp256b4xES10_NS11_INS12_ILi2ELi4ELi3EEES15_NSS_INS5_IJS16_S1K_EEENS5_IJS1K_SC_EEEEEEENS4_17SM75_U32x4_LDSM_NENS4_14SM90_TMA_STOREES21_NS4_17SM90_U32x4_STSM_NENS4_39AutoVectorizingCopyWithAssumedAlignmentILi128EEEEEEvvEEEEvNT_6ParamsE)
        .other          _ZN7cutlass13device_kernelINS_4gemm6kernel13GemmUniversalIN4cute5tupleIJiiiiEEENS1_10collective13CollectiveMmaINS1_35MainloopSm100TmaUmmaWarpSpecializedILi3ELi2ELi4ENS5_IJNS4_1CILi2EEENSA_ILi1EEESC_EEEEENS5_IJNSA_ILi64EEESF_NSA_ILi256EEEEEENS_10bfloat16_tENS5_IJlSC_lEEESI_SJ_NS4_8TiledMMAINS4_8MMA_AtomIJNS4_20SM100_MMA_F16BF16_SSISI_SI_fLi64ELi64ELNS4_4UMMA5MajorE0ELSO_0ELNSN_7ScaleInE0ELSP_0EEEEEENS4_6LayoutINS5_IJSC_SC_SC_EEENS5_IJNSA_ILi0EEESU_SU_EEEEENS5_IJNS4_10UnderscoreESX_SX_EEEEENS4_13SM90_TMA_LOADENS4_14ComposedLayoutINS4_7SwizzleILi3ELi4ELi3EEENS4_18smem_ptr_flag_bitsILi16EEENSS_INS5_IJNSA_ILi8EEESF_EEENS5_IJSF_SC_EEEEEEEvNS4_8identityENS4_23SM90_TMA_LOAD_MULTICASTES1A_vS1B_EENS_8epilogue10collective18CollectiveEpilogueINS1E_23Sm100TmaWarpSpecializedILi3ELi2ELi16ELb1ELb0EEEJSH_NS5_IJNSS_ISF_SC_EENSS_INSA_ILi32EEESC_EEEEESI_SJ_SI_SJ_NS1E_6fusion15FusionCallbacksIS1I_NS1N_17LinearCombinationISI_fSI_fLNS_15FloatRoundStyleE2EEESH_S1M_JEEENS4_5SM1004TMEM4LOAD26SM100_TMEM_LOAD_16dp256b4xES10_NS11_INS12_ILi2ELi4ELi3EEES15_NSS_INS5_IJS16_S1K_EEENS5_IJS1K_SC_EEEEEEENS4_17SM75_U32x4_LDSM_NENS4_14SM90_TMA_STOREES21_NS4_17SM90_U32x4_STSM_NENS4_39AutoVectorizingCopyWithAssumedAlignmentILi128EEEEEEvvEEEEvNT_6ParamsE,@"STO_CUDA_ENTRY STV_DEFAULT"
_ZN7cutlass13device_kernelINS_4gemm6kernel13GemmUniversalIN4cute5tupleIJiiiiEEENS1_10collective13CollectiveMmaINS1_35MainloopSm100TmaUmmaWarpSpecializedILi3ELi2ELi4ENS5_IJNS4_1CILi2EEENSA_ILi1EEESC_EEEEENS5_IJNSA_ILi64EEESF_NSA_ILi256EEEEEENS_10bfloat16_tENS5_IJlSC_lEEESI_SJ_NS4_8TiledMMAINS4_8MMA_AtomIJNS4_20SM100_MMA_F16BF16_SSISI_SI_fLi64ELi64ELNS4_4UMMA5MajorE0ELSO_0ELNSN_7ScaleInE0ELSP_0EEEEEENS4_6LayoutINS5_IJSC_SC_SC_EEENS5_IJNSA_ILi0EEESU_SU_EEEEENS5_IJNS4_10UnderscoreESX_SX_EEEEENS4_13SM90_TMA_LOADENS4_14ComposedLayoutINS4_7SwizzleILi3ELi4ELi3EEENS4_18smem_ptr_flag_bitsILi16EEENSS_INS5_IJNSA_ILi8EEESF_EEENS5_IJSF_SC_EEEEEEEvNS4_8identityENS4_23SM90_TMA_LOAD_MULTICASTES1A_vS1B_EENS_8epilogue10collective18CollectiveEpilogueINS1E_23Sm100TmaWarpSpecializedILi3ELi2ELi16ELb1ELb0EEEJSH_NS5_IJNSS_ISF_SC_EENSS_INSA_ILi32EEESC_EEEEESI_SJ_SI_SJ_NS1E_6fusion15FusionCallbacksIS1I_NS1N_17LinearCombinationISI_fSI_fLNS_15FloatRoundStyleE2EEESH_S1M_JEEENS4_5SM1004TMEM4LOAD26SM100_TMEM_LOAD_16dp256b4xES10_NS11_INS12_ILi2ELi4ELi3EEES15_NSS_INS5_IJS16_S1K_EEENS5_IJS1K_SC_EEEEEEENS4_17SM75_U32x4_LDSM_NENS4_14SM90_TMA_STOREES21_NS4_17SM90_U32x4_STSM_NENS4_39AutoVectorizingCopyWithAssumedAlignmentILi128EEEEEEvvEEEEvNT_6ParamsE:
[----:B------:R-:W1:Y:S01]  /*0000*/  LDC R1, c[0x0][0x37c] ;  /* 0x0000df00ff017b82 */ /* 0x000e620000000800 */
[----:B------:R-:W2:Y:S01]  /*0010*/  S2R R55, SR_TID.X ;  /* 0x0000000000377919 */ /* 0x000ea20000002100 */
[----:B------:R-:W3:Y:S01]  /*0020*/  LDCU.64 UR8, c[0x0][0x890] ;  /* 0x00011200ff0877ac */ /* 0x000ee20008000a00 */
[----:B------:R-:W-:Y:S02]  /*0030*/  PRMT R45, RZ, 0x7610, R45 ;  /* 0x00007610ff2d7816 */ /* 0x000fe4000000002d */
[----:B------:R-:W-:Y:S01]  /*0040*/  ELECT P4, URZ, PT ;  /* 0x0000000000ff782f */ /* 0x000fe20003880000 */
[----:B---3--:R-:W-:-:S04]  /*0050*/  UISETP.NE.U32.AND UP0, UPT, UR8, URZ, UPT ;  /* 0x000000ff0800728c */ /* 0x008fc8000bf05070 */
[----:B------:R-:W-:Y:S01]  /*0060*/  UISETP.NE.AND.EX UP0, UPT, UR9, URZ, UPT, UP0 ;  /* 0x000000ff0900728c */ /* 0x000fe2000bf05300 */
[----:B--2---:R-:W-:-:S05]  /*0070*/  SHF.R.U32.HI R46, RZ, 0x5, R55 ;  /* 0x00000005ff2e7819 */ /* 0x004fca0000011637 */
[----:B------:R-:W2:Y:S02]  /*0080*/  SHFL.IDX PT, R0, R46, RZ, 0x1f ;  /* 0x00001fff2e007589 */ /* 0x000ea400000e0000 */
[----:B--2---:R-:W-:Y:S01]  /*0090*/  R2UR UR18, R0 ;  /* 0x00000000001272ca */ /* 0x004fe200000e0000 */
[----:B-1----:R-:W-:-:S14]  /*00a0*/  BRA.U UP0, `(.L_x_0) ;  /* 0x0000000100307547 */ /* 0x002fdc000b800000 */
[----:B------:R-:W1:Y:S02]  /*00b0*/  LDCU.64 UR4, c[0x0][0x888] ;  /* 0x00011100ff0477ac */ /* 0x000e640008000a00 */
[----:B-1----:R-:W-:-:S04]  /*00c0*/  UISETP.NE.U32.AND UP0, UPT, UR4, URZ, UPT ;  /* 0x000000ff0400728c */ /* 0x002fc8000bf05070 */
[----:B------:R-:W-:-:S09]  /*00d0*/  UISETP.NE.AND.EX UP0, UPT, UR5, URZ, UPT, UP0 ;  /* 0x000000ff0500728c */ /* 0x000fd2000bf05300 */
[----:B------:R-:W-:Y:S05]  /*00e0*/  BRA.U !UP0, `(.L_x_1) ;  /* 0x0000000108147547 */ /* 0x000fea000b800000 */
[----:B------:R-:W1:Y:S01]  /*00f0*/  LDC.64 R26, c[0x0][0x888] ;  /* 0x00022200ff1a7b82 */ /* 0x000e620000000a00 */
[----:B------:R-:W1:Y:S02]  /*0100*/  LDCU.64 UR4, c[0x0][0x358] ;  /* 0x00006b00ff0477ac */ /* 0x000e640008000a00 */
[----:B-1----:R1:W5:Y:S01]  /*0110*/  LDG.E R26, desc[UR4][R26.64] ;  /* 0x000000041a1a7981 */ /* 0x002362000c1e1900 */
[----:B------:R-:W-:Y:S01]  /*0120*/  HFMA2 R45, -RZ, RZ, 0, 5.9604644775390625e-08 ;  /* 0x00000001ff2d7431 */ /* 0x000fe200000001ff */
[----:B------:R-:W-:Y:S05]  /*0130*/  BRA `(.L_x_0) ;  /* 0x00000000000c7947 */ /* 0x000fea0003800000 */
.L_x_1:
[----:B------:R-:W1:Y:S01]  /*0140*/  LDCU UR4, c[0x0][0x880] ;  /* 0x00011000ff0477ac */ /* 0x000e620008000800 */
[----:B------:R-:W-:Y:S01]  /*0150*/  HFMA2 R45, -RZ, RZ, 0, 5.9604644775390625e-08 ;  /* 0x00000001ff2d7431 */ /* 0x000fe200000001ff */
[----:B-1----:R-:W-:-:S07]  /*0160*/  MOV R26, UR4 ;  /* 0x00000004001a7c02 */ /* 0x002fce0008000f00 */
.L_x_0:
[----:B------:R-:W2:Y:S02]  /*0170*/  LDCU.64 UR4, c[0x0][0x8b0] ;  /* 0x00011600ff0477ac */ /* 0x000ea40008000a00 */
[----:B--2---:R-:W-:-:S04]  /*0180*/  UISETP.NE.U32.AND UP0, UPT, UR4, URZ, UPT ;  /* 0x000000ff0400728c */ /* 0x004fc8000bf05070 */
[----:B------:R-:W-:-:S09]  /*0190*/  UISETP.NE.AND.EX UP0, UPT, UR5, URZ, UPT, UP0 ;  /* 0x000000ff0500728c */ /* 0x000fd2000bf05300 */
[----:B------:R-:W-:Y:S05]  /*01a0*/  BRA.U UP0, `(.L_x_2) ;  /* 0x0000000100287547 */ /* 0x000fea000b800000 */
[----:B------:R-:W2:Y:S02]  /*01b0*/  LDCU.64 UR4, c[0x0][0x8a8] ;  /* 0x00011500ff0477ac */ /* 0x000ea40008000a00 */
[----:B--2---:R-:W-:-:S04]  /*01c0*/  UISETP.NE.U32.AND UP0, UPT, UR4, URZ, UPT ;  /* 0x000000ff0400728c */ /* 0x004fc8000bf05070 */
[----:B------:R-:W-:-:S09]  /*01d0*/  UISETP.NE.AND.EX UP0, UPT, UR5, URZ, UPT, UP0 ;  /* 0x000000ff0500728c */ /* 0x000fd2000bf05300 */
[----:B------:R-:W-:Y:S05]  /*01e0*/  BRA.U !UP0, `(.L_x_3) ;  /* 0x0000000108107547 */ /* 0x000fea000b800000 */
[----:B------:R-:W2:Y:S01]  /*01f0*/  LDC.64 R24, c[0x0][0x8a8] ;  /* 0x00022a00ff187b82 */ /* 0x000ea20000000a00 */
[----:B------:R-:W2:Y:S02]  /*0200*/  LDCU.64 UR4, c[0x0][0x358] ;  /* 0x00006b00ff0477ac */ /* 0x000ea40008000a00 */
[----:B--2---:R2:W5:Y:S01]  /*0210*/  LDG.E R24, desc[UR4][R24.64] ;  /* 0x0000000418187981 */ /* 0x004562000c1e1900 */
[----:B------:R-:W-:Y:S05]  /*0220*/  BRA `(.L_x_2) ;  /* 0x0000000000087947 */ /* 0x000fea0003800000 */
.L_x_3:
[----:B------:R-:W2:Y:S02]  /*0230*/  LDCU UR4, c[0x0][0x8a0] ;  /* 0x00011400ff0477ac */ /* 0x000ea40008000800 */
[----:B--2---:R-:W-:Y:S02]  /*0240*/  MOV R24, UR4 ;  /* 0x0000000400187c02 */ /* 0x004fe40008000f00 */
.L_x_2:
[----:B------:R-:W-:Y:S01]  /*0250*/  IMAD.U32 R0, RZ, RZ, UR18 ;  /* 0x00000012ff007e24 */ /* 0x000fe2000f8e00ff */
[----:B------:R-:W-:Y:S04]  /*0260*/  BSSY.RECONVERGENT B0, `(.L_x_4) ;  /* 0x000000c000007945 */ /* 0x000fe80003800200 */
[C---:B------:R-:W-:Y:S02]  /*0270*/  ISETP.NE.OR P1, PT, R0.reuse, 0x1, !P4 ;  /* 0x000000010000780c */ /* 0x040fe40006725670 */
[----:B------:R-:W-:-:S11]  /*0280*/  ISETP.NE.OR P0, PT, R0, 0x3, !P4 ;  /* 0x000000030000780c */ /* 0x000fd60006705670 */
[----:B------:R-:W-:Y:S05]  /*0290*/  @P1 BRA `(.L_x_5) ;  /* 0x0000000000201947 */ /* 0x000fea0003800000 */
[----:B------:R-:W3:Y:S02]  /*02a0*/  LDCU.64 UR4, c[0x0][0x348] ;  /* 0x00006900ff0477ac */ /* 0x000ee40008000a00 */
[----:B---3--:R-:W-:Y:S02]  /*02b0*/  UIADD3 UR6, UP1, UPT, UR4, 0x80, URZ ;  /* 0x0000008004067890 */ /* 0x008fe4000ff3e0ff */
[----:B------:R-:W-:Y:S02]  /*02c0*/  UIADD3 UR4, UP0, UPT, UR4, 0x180, URZ ;  /* 0x0000018004047890 */ /* 0x000fe4000ff1e0ff */
[----:B------:R-:W-:Y:S02]  /*02d0*/  UIADD3.X UR7, UPT, UPT, URZ, UR5, URZ, UP1, !UPT ;  /* 0x00000005ff077290 */ /* 0x000fe40008ffe4ff */
[----:B------:R-:W-:-:S07]  /*02e0*/  UIADD3.X UR5, UPT, UPT, URZ, UR5, URZ, UP0, !UPT ;  /* 0x00000005ff057290 */ /* 0x000fce00087fe4ff */
[----:B------:R3:W-:Y:S02]  /*02f0*/  UTMACCTL.PF [UR6] ;  /* 0x00000000060079b9 */ /* 0x0007e40008040000 */
[----:B------:R3:W-:Y:S02]  /*0300*/  UTMACCTL.PF [UR4] ;  /* 0x00000000040079b9 */ /* 0x0007e40008040000 */
[----:B---3--:R-:W-:Y:S01]  /*0310*/  NOP ;  /* 0x0000000000007918 */ /* 0x008fe20000000000 */
.L_x_5:
[----:B------:R-:W-:Y:S05]  /*0320*/  BSYNC.RECONVERGENT B0 ;  /* 0x0000000000007941 */ /* 0x000fea0003800200 */
.L_x_4:
[----:B------:R-:W-:Y:S04]  /*0330*/  BSSY.RECONVERGENT B0, `(.L_x_6) ;  /* 0x000000a000007945 */ /* 0x000fe80003800200 */
        /* <DEDUP_REMOVED lines=9> */
.L_x_7:
[----:B------:R-:W-:Y:S05]  /*03d0*/  BSYNC.RECONVERGENT B0 ;  /* 0x0000000000007941 */ /* 0x000fea0003800200 */
.L_x_6:
[----:B------:R-:W3:Y:S01]  /*03e0*/  LDCU.64 UR4, c[0x0][0x888] ;  /* 0x00011100ff0477ac */ /* 0x000ee20008000a00 */
[----:B------:R-:W-:Y:S02]  /*03f0*/  UISETP.EQ.U32.AND UP2, UPT, UR8, URZ, UPT ;  /* 0x000000ff0800728c */ /* 0x000fe4000bf42070 */
[----:B------:R-:W-:Y:S02]  /*0400*/  UPLOP3.LUT UP3, UPT, UPT, UPT, UPT, 0x80, 0x8 ;  /* 0x000000000008789c */ /* 0x000fe40003f6f070 */
[----:B---3--:R-:W-:-:S04]  /*0410*/  UISETP.NE.U32.AND UP0, UPT, UR4, URZ, UPT ;  /* 0x000000ff0400728c */ /* 0x008fc8000bf05070 */
[----:B------:R-:W-:-:S04]  /*0420*/  UISETP.NE.AND.EX UP1, UPT, UR5, URZ, UPT, UP0 ;  /* 0x000000ff0500728c */ /* 0x000fc8000bf25300 */
[----:B------:R-:W-:-:S04]  /*0430*/  UISETP.EQ.OR.EX UP4, UPT, UR9, URZ, !UP1, UP2 ;  /* 0x000000ff0900728c */ /* 0x000fc8000cf82720 */
[----:B------:R-:W-:-:S06]  /*0440*/  UP2UR UR4, UPR, URZ, 0x10 ;  /* 0x00000010ff047883 */ /* 0x000fcc0008000000 */
[----:B------:R-:W-:Y:S01]  /*0450*/  MOV R49, UR4 ;  /* 0x0000000400317c02 */ /* 0x000fe20008000f00 */
[----:B------:R-:W-:Y:S06]  /*0460*/  BRA.U !UP4, `(.L_x_8) ;  /* 0x000000010c207547 */ /* 0x000fec000b800000 */
[----:B------:R-:W-:Y:S01]  /*0470*/  UISETP.NE.U32.AND UP2, UPT, UR8, URZ, UPT ;  /* 0x000000ff0800728c */ /* 0x000fe2000bf45070 */
[----:B-----5:R-:W-:Y:S01]  /*0480*/  FSETP.NEU.AND P0, PT, R26, RZ, PT ;  /* 0x000000ff1a00720b */ /* 0x020fe20003f0d000 */
[----:B------:R-:W-:Y:S02]  /*0490*/  USEL UR4, URZ, 0xffffffff, UP1 ;  /* 0xffffffffff047887 */ /* 0x000fe40008800000 */
[----:B------:R-:W-:-:S10]  /*04a0*/  UISETP.NE.AND.EX UP2, UPT, UR9, URZ, UPT, UP2 ;  /* 0x000000ff0900728c */ /* 0x000fd4000bf45320 */
[----:B------:R-:W-:Y:S01]  /*04b0*/  VOTEU.ANY UP0, P0 ;  /* 0x0000000000ff7886 */ /* 0x000fe20000000100 */
[----:B------:R-:W-:-:S04]  /*04c0*/  @!UP2 USEL UR4, URZ, 0xffffffff, UP0 ;  /* 0xffffffffff04a887 */ /* 0x000fc80008000000 */
[----:B------:R-:W-:-:S04]  /*04d0*/  ULOP3.LUT UR4, UR4, 0x1, URZ, 0xc0, !UPT ;  /* 0x0000000104047892 */ /* 0x000fc8000f8ec0ff */
[----:B------:R-:W-:-:S11]  /*04e0*/  UISETP.NE.U32.AND UP3, UPT, UR4, 0x1, UPT ;  /* 0x000000010400788c */ /* 0x000fd6000bf65070 */
.L_x_8:
[----:B------:R-:W3:Y:S01]  /*04f0*/  SHFL.IDX PT, R2, R46, RZ, 0x1f ;  /* 0x00001fff2e027589 */ /* 0x000ee200000e0000 */
[----:B------:R-:W-:Y:S01]  /*0500*/  UISETP.NE.AND UP5, UPT, UR18, 0x2, UPT ;  /* 0x000000021200788c */ /* 0x000fe2000bfa5270 */
[----:B---3--:R-:W-:-:S13]  /*0510*/  ISETP.NE.AND P0, PT, R2, RZ, PT ;  /* 0x000000ff0200720c */ /* 0x008fda0003f05270 */
[----:B------:R-:W-:Y:S05]  /*0520*/  @P0 BRA `(.L_x_9) ;  /* 0x0000000000500947 */ /* 0x000fea0003800000 */
[----:B------:R-:W3:Y:S01]  /*0530*/  S2UR UR4, SR_CgaCtaId ;  /* 0x00000000000479c3 */ /* 0x000ee20000008800 */
[----:B------:R-:W-:Y:S01]  /*0540*/  UMOV UR5, 0x400 ;  /* 0x0000040000057882 */ /* 0x000fe20000000000 */
[----:B------:R-:W-:Y:S01]  /*0550*/  UMOV UR8, 0x1 ;  /* 0x0000000100087882 */ /* 0x000fe20000000000 */
[----:B------:R-:W-:Y:S01]  /*0560*/  UMOV UR6, 0x2 ;  /* 0x0000000200067882 */ /* 0x000fe20000000000 */
[----:B------:R-:W-:-:S04]  /*0570*/  UIADD3 UR8, UPT, UPT, -UR8, 0x100000, URZ ;  /* 0x0010000008087890 */ /* 0x000fc8000fffe1ff */
[----:B------:R-:W-:Y:S02]  /*0580*/  USHF.L.U32 UR9, UR8, 0xb, URZ ;  /* 0x0000000b08097899 */ /* 0x000fe400080006ff */
[----:B------:R-:W-:Y:S02]  /*0590*/  USHF.L.U32 UR8, UR8, 0x1, URZ ;  /* 0x0000000108087899 */ /* 0x000fe400080006ff */
[----:B------:R-:W-:-:S04]  /*05a0*/  UIADD3 UR6, UPT, UPT, -UR6, 0x100000, URZ ;  /* 0x0010000006067890 */ /* 0x000fc8000fffe1ff */
[----:B------:R-:W-:Y:S02]  /*05b0*/  USHF.L.U32 UR7, UR6, 0xb, URZ ;  /* 0x0000000b06077899 */ /* 0x000fe400080006ff */
[----:B------:R-:W-:Y:S01]  /*05c0*/  USHF.L.U32 UR6, UR6, 0x1, URZ ;  /* 0x0000000106067899 */ /* 0x000fe200080006ff */
[----:B------:R-:W-:Y:S01]  /*05d0*/  ELECT P0, URZ, PT ;  /* 0x0000000000ff782f */ /* 0x000fe20003800000 */
[----:B---3--:R-:W-:Y:S01]  /*05e0*/  ULEA UR4, UR4, UR5, 0x18 ;  /* 0x0000000504047291 */ /* 0x008fe2000f8ec0ff */
[----:B------:R-:W3:Y:S11]  /*05f0*/  FENCE.VIEW.ASYNC.S ;  /* 0x00000000000073c6 */ /* 0x000ef60000000000 */
[----:B---3--:R3:W4:Y:S01]  /*0600*/  SYNCS.EXCH.64 URZ, [UR4], UR8 ;  /* 0x0000000804ff75b2 */ /* 0x0087220008000100 */
[----:B------:R3:W1:Y:S01]  /*0610*/  SYNCS.EXCH.64 URZ, [UR4+0x18], UR6 ;  /* 0x0000180604ff75b2 */ /* 0x0006620008000100 */
[----:B------:R3:W1:Y:S01]  /*0620*/  SYNCS.EXCH.64 URZ, [UR4+0x8], UR8 ;  /* 0x0000080804ff75b2 */ /* 0x0006620008000100 */
[----:B------:R3:W1:Y:S01]  /*0630*/  SYNCS.EXCH.64 URZ, [UR4+0x20], UR6 ;  /* 0x0000200604ff75b2 */ /* 0x0006620008000100 */
[----:B------:R3:W1:Y:S01]  /*0640*/  SYNCS.EXCH.64 URZ, [UR4+0x10], UR8 ;  /* 0x0000100804ff75b2 */ /* 0x0006620008000100 */
[----:B------:R3:W1:Y:S01]  /*0650*/  SYNCS.EXCH.64 URZ, [UR4+0x28], UR6 ;  /* 0x0000280604ff75b2 */ /* 0x0006620008000100 */
[----:B------:R-:W-:Y:S01]  /*0660*/  NOP ;  /* 0x0000000000007918 */ /* 0x000fe20000000000 */
.L_x_9:
[----:B------:R-:W2:Y:S01]  /*0670*/  SHFL.IDX PT, R2, R46, RZ, 0x1f ;  /* 0x00001fff2e027589 */ /* 0x000ea200000e0000 */
[----:B------:R-:W-:Y:S01]  /*0680*/  NOP ;  /* 0x0000000000007918 */ /* 0x000fe20000000000 */
[----:B--2---:R-:W-:-:S13]  /*0690*/  ISETP.NE.AND P0, PT, R2, 0x1, PT ;  /* 0x000000010200780c */ /* 0x004fda0003f05270 */
[----:B------:R-:W-:Y:S05]  /*06a0*/  @P0 BRA `(.L_x_10) ;  /* 0x0000000000500947 */ /* 0x000fea0003800000 */
[----:B---3--:R-:W2:Y:S01]  /*06b0*/  S2UR UR4, SR_CgaCtaId ;  /* 0x00000000000479c3 */ /* 0x008ea20000008800 */
        /* <DEDUP_REMOVED lines=10> */
[----:B--2---:R-:W-:Y:S01]  /*0760*/  ULEA UR4, UR4, UR5, 0x18 ;  /* 0x0000000504047291 */ /* 0x004fe2000f8ec0ff */
[----:B------:R-:W2:Y:S11]  /*0770*/  FENCE.VIEW.ASYNC.S ;  /* 0x00000000000073c6 */ /* 0x000eb60000000000 */
[----:B--2---:R2:W3:Y:S01]  /*0780*/  SYNCS.EXCH.64 URZ, [UR4+0x30], UR8 ;  /* 0x0000300804ff75b2 */ /* 0x0044e20008000100 */
[----:B------:R2:W1:Y:S01]  /*0790*/  SYNCS.EXCH.64 URZ, [UR4+0x48], UR6 ;  /* 0x0000480604ff75b2 */ /* 0x0004620008000100 */
[----:B------:R2:W1:Y:S01]  /*07a0*/  SYNCS.EXCH.64 URZ, [UR4+0x38], UR8 ;  /* 0x0000380804ff75b2 */ /* 0x0004620008000100 */
[----:B------:R2:W1:Y:S01]  /*07b0*/  SYNCS.EXCH.64 URZ, [UR4+0x50], UR6 ;  /* 0x0000500604ff75b2 */ /* 0x0004620008000100 */
[----:B------:R2:W1:Y:S01]  /*07c0*/  SYNCS.EXCH.64 URZ, [UR4+0x40], UR8 ;  /* 0x0000400804ff75b2 */ /* 0x0004620008000100 */
[----:B------:R2:W1:Y:S01]  /*07d0*/  SYNCS.EXCH.64 URZ, [UR4+0x58], UR6 ;  /* 0x0000580604ff75b2 */ /* 0x0004620008000100 */
[----:B------:R-:W-:Y:S01]  /*07e0*/  NOP ;  /* 0x0000000000007918 */ /* 0x000fe20000000000 */
.L_x_10:
[----:B------:R-:W4:Y:S01]  /*07f0*/  SHFL.IDX PT, R2, R46, RZ, 0x1f ;  /* 0x00001fff2e027589 */ /* 0x000f2200000e0000 */
[----:B------:R-:W-:Y:S01]  /*0800*/  NOP ;  /* 0x0000000000007918 */ /* 0x000fe20000000000 */
[----:B----4-:R-:W-:-:S13]  /*0810*/  ISETP.NE.AND P0, PT, R2, 0x3, PT ;  /* 0x000000030200780c */ /* 0x010fda0003f05270 */
[----:B------:R-:W-:Y:S05]  /*0820*/  @P0 BRA `(.L_x_11) ;  /* 0x0000000000300947 */ /* 0x000fea0003800000 */
[----:B--23--:R-:W2:Y:S01]  /*0830*/  S2UR UR4, SR_CgaCtaId ;  /* 0x00000000000479c3 */ /* 0x00cea20000008800 */
[----:B------:R-:W-:Y:S01]  /*0840*/  UMOV UR6, 0x400 ;  /* 0x0000040000067882 */ /* 0x000fe20000000000 */
[----:B------:R-:W-:Y:S01]  /*0850*/  UMOV UR5, 0x20 ;  /* 0x0000002000057882 */ /* 0x000fe20000000000 */
[----:B------:R-:W-:Y:S01]  /*0860*/  ELECT P0, URZ, PT ;  /* 0x0000000000ff782f */ /* 0x000fe20003800000 */
[----:B--2---:R-:W-:Y:S02]  /*0870*/  ULEA UR6, UR4, UR6, 0x18 ;  /* 0x0000000604067291 */ /* 0x004fe4000f8ec0ff */
[----:B------:R-:W-:-:S04]  /*0880*/  UIADD3 UR4, UPT, UPT, -UR5, 0x100000, URZ ;  /* 0x0010000005047890 */ /* 0x000fc8000fffe1ff */
[----:B------:R-:W-:Y:S02]  /*0890*/  USHF.L.U32 UR5, UR4, 0xb, URZ ;  /* 0x0000000b04057899 */ /* 0x000fe400080006ff */
[----:B------:R-:W-:Y:S01]  /*08a0*/  USHF.L.U32 UR4, UR4, 0x1, URZ ;  /* 0x0000000104047899 */ /* 0x000fe200080006ff */
[----:B------:R-:W2:Y:S11]  /*08b0*/  FENCE.VIEW.ASYNC.S ;  /* 0x00000000000073c6 */ /* 0x000eb60000000000 */
[----:B--2---:R4:W2:Y:S01]  /*08c0*/  SYNCS.EXCH.64 URZ, [UR6+0x60], UR4 ;  /* 0x0000600406ff75b2 */ /* 0x0048a20008000100 */
[----:B------:R4:W3:Y:S02]  /*08d0*/  SYNCS.EXCH.64 URZ, [UR6+0x68], UR4 ;  /* 0x0000680406ff75b2 */ /* 0x0008e40008000100 */
[----:B----4-:R-:W-:Y:S01]  /*08e0*/  NOP ;  /* 0x0000000000007918 */ /* 0x010fe20000000000 */
.L_x_11:
[----:B------:R-:W4:Y:S01]  /*08f0*/  SHFL.IDX PT, R2, R46, RZ, 0x1f ;  /* 0x00001fff2e027589 */ /* 0x000f2200000e0000 */
[----:B------:R-:W-:Y:S01]  /*0900*/  NOP ;  /* 0x0000000000007918 */ /* 0x000fe20000000000 */
[----:B----4-:R-:W-:-:S13]  /*0910*/  ISETP.NE.AND P0, PT, R2, 0x4, PT ;  /* 0x000000040200780c */ /* 0x010fda0003f05270 */
[----:B------:R-:W-:Y:S05]  /*0920*/  @P0 BRA `(.L_x_12) ;  /* 0x00000000004c0947 */ /* 0x000fea0003800000 */
[----:B--23--:R-:W2:Y:S01]  /*0930*/  S2UR UR6, SR_CgaCtaId ;  /* 0x00000000000679c3 */ /* 0x00cea20000008800 */
[----:B------:R-:W-:Y:S01]  /*0940*/  UMOV UR4, 0x1e0 ;  /* 0x000001e000047882 */ /* 0x000fe20000000000 */
[----:B------:R-:W-:Y:S01]  /*0950*/  UMOV UR5, 0x400 ;  /* 0x0000040000057882 */ /* 0x000fe20000000000 */
[----:B------:R-:W-:Y:S01]  /*0960*/  USEL UR4, UR4, 0x1a0, UP3 ;  /* 0x000001a004047887 */ /* 0x000fe20009800000 */
[----:B------:R-:W-:Y:S01]  /*0970*/  UMOV UR8, 0x1 ;  /* 0x0000000100087882 */ /* 0x000fe20000000000 */
[----:B------:R-:W-:Y:S01]  /*0980*/  ELECT P0, URZ, PT ;  /* 0x0000000000ff782f */ /* 0x000fe20003800000 */
[----:B------:R-:W-:-:S04]  /*0990*/  UIADD3 UR8, UPT, UPT, -UR8, 0x100000, URZ ;  /* 0x0010000008087890 */ /* 0x000fc8000fffe1ff */
[----:B------:R-:W-:Y:S02]  /*09a0*/  USHF.L.U32 UR9, UR8, 0xb, URZ ;  /* 0x0000000b08097899 */ /* 0x000fe400080006ff */
[----:B------:R-:W-:Y:S02]  /*09b0*/  USHF.L.U32 UR8, UR8, 0x1, URZ ;  /* 0x0000000108087899 */ /* 0x000fe400080006ff */
[----:B--2---:R-:W-:Y:S02]  /*09c0*/  ULEA UR6, UR6, UR5, 0x18 ;  /* 0x0000000506067291 */ /* 0x004fe4000f8ec0ff */
[----:B------:R-:W-:-:S04]  /*09d0*/  UIADD3 UR4, UPT, UPT, -UR4, 0x100000, URZ ;  /* 0x0010000004047890 */ /* 0x000fc8000fffe1ff */
[----:B------:R-:W-:Y:S02]  /*09e0*/  USHF.L.U32 UR5, UR4, 0xb, URZ ;  /* 0x0000000b04057899 */ /* 0x000fe400080006ff */
[----:B------:R-:W-:Y:S01]  /*09f0*/  USHF.L.U32 UR4, UR4, 0x1, URZ ;  /* 0x0000000104047899 */ /* 0x000fe200080006ff */
[----:B------:R-:W2:Y:S03]  /*0a00*/  FENCE.VIEW.ASYNC.S ;  /* 0x00000000000073c6 */ /* 0x000ea60000000000 */
[----:B--2---:R4:W2:Y:S08]  /*0a10*/  SYNCS.EXCH.64 URZ, [UR6+0x70], UR8 ;  /* 0x0000700806ff75b2 */ /* 0x0048b00008000100 */
[----:B------:R4:W3:Y:S01]  /*0a20*/  SYNCS.EXCH.64 URZ, [UR6+0x80], UR4 ;  /* 0x0000800406ff75b2 */ /* 0x0008e20008000100 */
[----:B------:R4:W1:Y:S01]  /*0a30*/  SYNCS.EXCH.64 URZ, [UR6+0x78], UR8 ;  /* 0x0000780806ff75b2 */ /* 0x0008620008000100 */
[----:B------:R4:W1:Y:S02]  /*0a40*/  SYNCS.EXCH.64 URZ, [UR6+0x88], UR4 ;  /* 0x0000880406ff75b2 */ /* 0x0008640008000100 */
[----:B----4-:R-:W-:Y:S01]  /*0a50*/  NOP ;  /* 0x0000000000007918 */ /* 0x010fe20000000000 */
.L_x_12:
[----:B------:R-:W4:Y:S01]  /*0a60*/  SHFL.IDX PT, R2, R46, RZ, 0x1f ;  /* 0x00001fff2e027589 */ /* 0x000f2200000e0000 */
[----:B------:R-:W-:Y:S01]  /*0a70*/  NOP ;  /* 0x0000000000007918 */ /* 0x000fe20000000000 */
[----:B----4-:R-:W-:-:S13]  /*0a80*/  ISETP.NE.AND P0, PT, R2, 0x5, PT ;  /* 0x000000050200780c */ /* 0x010fda0003f05270 */
[----:B------:R-:W-:Y:S05]  /*0a90*/  @P0 BRA `(.L_x_13) ;  /* 0x0000000000580947 */ /* 0x000fea0003800000 */
[----:B--23--:R-:W2:Y:S01]  /*0aa0*/  S2UR UR4, SR_CgaCtaId ;  /* 0x00000000000479c3 */ /* 0x00cea20000008800 */
        /* <DEDUP_REMOVED lines=12> */
[----:B--2---:R4:W2:Y:S01]  /*0b70*/  SYNCS.EXCH.64 URZ, [UR4+0x90], UR8 ;  /* 0x0000900804ff75b2 */ /* 0x0048a20008000100 */
[----:B------:R4:W3:Y:S01]  /*0b80*/  SYNCS.EXCH.64 URZ, [UR4+0xb0], UR6 ;  /* 0x0000b00604ff75b2 */ /* 0x0008e20008000100 */
[----:B------:R4:W1:Y:S01]  /*0b90*/  SYNCS.EXCH.64 URZ, [UR4+0x98], UR8 ;  /* 0x0000980804ff75b2 */ /* 0x0008620008000100 */
[----:B------:R4:W1:Y:S01]  /*0ba0*/  SYNCS.EXCH.64 URZ, [UR4+0xb8], UR6 ;  /* 0x0000b80604ff75b2 */ /* 0x0008620008000100 */
[----:B------:R4:W1:Y:S01]  /*0bb0*/  SYNCS.EXCH.64 URZ, [UR4+0xa0], UR8 ;  /* 0x0000a00804ff75b2 */ /* 0x0008620008000100 */
[----:B------:R4:W1:Y:S01]  /*0bc0*/  SYNCS.EXCH.64 URZ, [UR4+0xc0], UR6 ;  /* 0x0000c00604ff75b2 */ /* 0x0008620008000100 */
[----:B------:R4:W1:Y:S01]  /*0bd0*/  SYNCS.EXCH.64 URZ, [UR4+0xa8], UR8 ;  /* 0x0000a80804ff75b2 */ /* 0x0008620008000100 */
[----:B------:R4:W1:Y:S02]  /*0be0*/  SYNCS.EXCH.64 URZ, [UR4+0xc8], UR6 ;  /* 0x0000c80604ff75b2 */ /* 0x0008640008000100 */
[----:B----4-:R-:W-:Y:S01]  /*0bf0*/  NOP ;  /* 0x0000000000007918 */ /* 0x010fe20000000000 */
.L_x_13:
[----:B------:R-:W4:Y:S01]  /*0c00*/  SHFL.IDX PT, R2, R46, RZ, 0x1f ;  /* 0x00001fff2e027589 */ /* 0x000f2200000e0000 */
[----:B------:R-:W1:Y:S01]  /*0c10*/  S2UR UR55, SR_CgaCtaId ;  /* 0x00000000003779c3 */ /* 0x000e620000008800 */
[----:B------:R-:W-:Y:S01]  /*0c20*/  NOP ;  /* 0x0000000000007918 */ /* 0x000fe20000000000 */
[----:B----4-:R-:W-:-:S13]  /*0c30*/  ISETP.NE.AND P0, PT, R2, 0x3, PT ;  /* 0x000000030200780c */ /* 0x010fda0003f05270 */
[----:B-1----:R-:W-:Y:S05]  /*0c40*/  @P0 BRA `(.L_x_14) ;  /* 0x0000000000340947 */ /* 0x002fea0003800000 */
[----:B--23--:R-:W-:Y:S01]  /*0c50*/  UMOV UR4, 0x400 ;  /* 0x0000040000047882 */ /* 0x00cfe20000000000 */
[----:B------:R-:W-:Y:S01]  /*0c60*/  UMOV UR6, 0x20 ;  /* 0x0000002000067882 */ /* 0x000fe20000000000 */
[----:B------:R-:W-:Y:S02]  /*0c70*/  ULEA UR4, UR55, UR4, 0x18 ;  /* 0x0000000437047291 */ /* 0x000fe4000f8ec0ff */
[----:B------:R-:W-:-:S04]  /*0c80*/  UIADD3 UR6, UPT, UPT, -UR6, 0x100000, URZ ;  /* 0x0010000006067890 */ /* 0x000fc8000fffe1ff */
[----:B------:R-:W-:Y:S02]  /*0c90*/  USHF.L.U32 UR7, UR6, 0xb, URZ ;  /* 0x0000000b06077899 */ /* 0x000fe400080006ff */
[----:B------:R-:W-:Y:S01]  /*0ca0*/  USHF.L.U32 UR6, UR6, 0x1, URZ ;  /* 0x0000000106067899 */ /* 0x000fe200080006ff */
[----:B------:R-:W-:Y:S01]  /*0cb0*/  ELECT P0, URZ, PT ;  /* 0x0000000000ff782f */ /* 0x000fe20003800000 */
[----:B------:R-:W1:Y:S10]  /*0cc0*/  FENCE.VIEW.ASYNC.S ;  /* 0x00000000000073c6 */ /* 0x000e740000000000 */
[----:B-1----:R1:W4:Y:S01]  /*0cd0*/  SYNCS.EXCH.64 URZ, [UR4+0xd0], UR6 ;  /* 0x0000d00604ff75b2 */ /* 0x0023220008000100 */
[----:B------:R1:W2:Y:S01]  /*0ce0*/  SYNCS.EXCH.64 URZ, [UR4+0xe0], UR6 ;  /* 0x0000e00604ff75b2 */ /* 0x0002a20008000100 */
[----:B------:R1:W3:Y:S01]  /*0cf0*/  SYNCS.EXCH.64 URZ, [UR4+0xd8], UR6 ;  /* 0x0000d80604ff75b2 */ /* 0x0002e20008000100 */
[----:B------:R1:W1:Y:S01]  /*0d00*/  SYNCS.EXCH.64 URZ, [UR4+0xe8], UR6 ;  /* 0x0000e80604ff75b2 */ /* 0x0002620008000100 */
[----:B------:R-:W-:Y:S01]  /*0d10*/  NOP ;  /* 0x0000000000007918 */ /* 0x000fe20000000000 */
.L_x_14:
[----:B-123--:R-:W1:Y:S01]  /*0d20*/  LDCU UR4, c[0x0][0x36c] ;  /* 0x00006d80ff0477ac */ /* 0x00ee620008000800 */
[----:B------:R-:W-:Y:S01]  /*0d30*/  ISETP.NE.OR P4, PT, R0, 0x2, !P4 ;  /* 0x000000020000780c */ /* 0x000fe20006785670 */
[----:B------:R-:W-:Y:S01]  /*0d40*/  NOP ;  /* 0x0000000000007918 */ /* 0x000fe20000000000 */
[----:B------:R-:W-:Y:S01]  /*0d50*/  LOP3.LUT R0, R55, 0x1f, RZ, 0xc0, !PT ;  /* 0x0000001f37007812 */ /* 0x000fe200078ec0ff */
[----:B------:R-:W-:Y:S02]  /*0d60*/  UISETP.NE.AND UP4, UPT, UR18, URZ, UPT ;  /* 0x000000ff1200728c */ /* 0x000fe4000bf85270 */
[----:B-1----:R-:W-:-:S09]  /*0d70*/  UISETP.EQ.U32.AND UP6, UPT, UR4, 0x1, UPT ;  /* 0x000000010400788c */ /* 0x002fd2000bfc2070 */
[----:B------:R-:W-:Y:S05]  /*0d80*/  BRA.U !UP6, `(.L_x_15) ;  /* 0x000000010e087547 */ /* 0x000fea000b800000 */
[----:B----4-:R-:W-:Y:S01]  /*0d90*/  UCGABAR_ARV ;  /* 0x00000000000079c7 */ /* 0x010fe20008000000 */
[----:B------:R-:W-:Y:S05]  /*0da0*/  BRA `(.L_x_16) ;  /* 0x0000000000047947 */ /* 0x000fea0003800000 */
.L_x_15:
[----:B----4-:R-:W-:Y:S01]  /*0db0*/  NOP ;  /* 0x0000000000007918 */ /* 0x010fe20000000000 */
.L_x_16:
[----:B------:R-:W1:Y:S01]  /*0dc0*/  S2UR UR26, SR_CTAID.X ;  /* 0x00000000001a79c3 */ /* 0x000e620000002500 */
[----:B------:R-:W-:-:S05]  /*0dd0*/  CS2R.32 R48, SR_CgaSize ;  /* 0x0000000000307805 */ /* 0x000fca0000008a00 */
[----:B------:R-:W-:-:S05]  /*0de0*/  IMAD R48, R48, -0xa0, RZ ;  /* 0xffffff6030307824 */ /* 0x000fca00078e02ff */
[----:B------:R-:W-:-:S14]  /*0df0*/  R2UR UR5, R48 ;  /* 0x00000000300572ca */ /* 0x000fdc00000e0000 */
[----:B------:R-:W2:Y:S01]  /*0e00*/  LDCU UR5, c[0x0][UR5+0x2b0] ;  /* 0x00005600050577ac */ /* 0x000ea20008000800 */
[----:B------:R-:W-:-:S05]  /*0e10*/  CS2R.32 R48, SR_CgaSize ;  /* 0x0000000000307805 */ /* 0x000fca0000008a00 */
[----:B------:R-:W-:-:S05]  /*0e20*/  IMAD R48, R48, -0xa0, RZ ;  /* 0xffffff6030307824 */ /* 0x000fca00078e02ff */
[----:B------:R-:W-:-:S14]  /*0e30*/  R2UR UR4, R48 ;  /* 0x00000000300472ca */ /* 0x000fdc00000e0000 */
[----:B------:R-:W3:Y:S01]  /*0e40*/  LDCU UR4, c[0x0][UR4+0x2b4] ;  /* 0x00005680040477ac */ /* 0x000ee20008000800 */
[----:B------:R-:W4:Y:S01]  /*0e50*/  S2UR UR27, SR_CTAID.Y ;  /* 0x00000000001b79c3 */ /* 0x000f220000002600 */
[----:B------:R-:W-:-:S05]  /*0e60*/  CS2R.32 R48, SR_CgaSize ;  /* 0x0000000000307805 */ /* 0x000fca0000008a00 */
[----:B------:R-:W-:-:S05]  /*0e70*/  IMAD R48, R48, -0xa0, RZ ;  /* 0xffffff6030307824 */ /* 0x000fca00078e02ff */
[----:B------:R-:W-:-:S14]  /*0e80*/  R2UR UR6, R48 ;  /* 0x00000000300672ca */ /* 0x000fdc00000e0000 */
[----:B------:R-:W3:Y:S01]  /*0e90*/  LDCU UR6, c[0x0][UR6+0x2a0] ;  /* 0x00005400060677ac */ /* 0x000ee20008000800 */
[----:B------:R-:W-:-:S05]  /*0ea0*/  CS2R.32 R48, SR_CgaSize ;  /* 0x0000000000307805 */ /* 0x000fca0000008a00 */
[----:B------:R-:W-:-:S05]  /*0eb0*/  IMAD R48, R48, -0xa0, RZ ;  /* 0xffffff6030307824 */ /* 0x000fca00078e02ff */
[----:B------:R-:W-:-:S14]  /*0ec0*/  R2UR UR7, R48 ;  /* 0x00000000300772ca */ /* 0x000fdc00000e0000 */
[----:B------:R-:W3:Y:S01]  /*0ed0*/  LDCU UR7, c[0x0][UR7+0x2a4] ;  /* 0x00005480070777ac */ /* 0x000ee20008000800 */
[----:B------:R-:W-:Y:S01]  /*0ee0*/  USHF.L.U32 UR29, UR55, 0xb, URZ ;  /* 0x0000000b371d7899 */ /* 0x000fe200080006ff */
[----:B------:R-:W3:Y:S01]  /*0ef0*/  LDCU UR19, c[0x0][0xb24] ;  /* 0x00016480ff1377ac */ /* 0x000ee20008000800 */
[----:B------:R-:W3:Y:S01]  /*0f00*/  LDCU UR39, c[0x0][0xb24] ;  /* 0x00016480ff2777ac */ /* 0x000ee20008000800 */
[----:B-1----:R-:W-:Y:S01]  /*0f10*/  I2FP.F32.U32 R3, UR26 ;  /* 0x0000001a00037c45 */ /* 0x002fe20008201000 */
[----:B------:R-:W1:Y:S04]  /*0f20*/  LDCU UR22, c[0x0][0xb30] ;  /* 0x00016600ff1677ac */ /* 0x000e680008000800 */
[----:B--2---:R-:W-:Y:S01]  /*0f30*/  FMUL R3, R3, UR5 ;  /* 0x0000000503037c20 */ /* 0x004fe20008400000 */
[----:B------:R-:W-:Y:S01]  /*0f40*/  ULOP3.LUT UR29, UR29, 0x800, URZ, 0xc0, !UPT ;  /* 0x000008001d1d7892 */ /* 0x000fe2000f8ec0ff */
[----:B----4-:R-:W-:-:S04]  /*0f50*/  I2FP.F32.U32 R2, UR27 ;  /* 0x0000001b00027c45 */ /* 0x010fc80008201000 */
[----:B------:R-:W2:Y:S01]  /*0f60*/  F2I.U32.TRUNC.NTZ R3, R3 ;  /* 0x0000000300037305 */ /* 0x000ea2000020f000 */
[----:B---3--:R-:W-:-:S07]  /*0f70*/  FMUL R2, R2, UR4 ;  /* 0x0000000402027c20 */ /* 0x008fce0008400000 */
[----:B------:R-:W3:Y:S01]  /*0f80*/  F2I.U32.TRUNC.NTZ R2, R2 ;  /* 0x0000000200027305 */ /* 0x000ee2000020f000 */
[----:B--2---:R-:W-:Y:S02]  /*0f90*/  R2UR UR5, R3 ;  /* 0x00000000030572ca */ /* 0x004fe400000e0000 */
[----:B---3--:R-:W-:Y:S02]  /*0fa0*/  R2UR UR4, R2 ;  /* 0x00000000020472ca */ /* 0x008fe400000e0000 */
[----:B------:R-:W-:-:S09]  /*0fb0*/  PRMT R2, RZ, 0x7610, R2 ;  /* 0x00007610ff027816 */ /* 0x000fd20000000002 */
[----:B------:R-:W-:-:S04]  /*0fc0*/  UIADD3 UR5, UPT, UPT, -UR5, URZ, URZ ;  /* 0x000000ff05057290 */ /* 0x000fc8000fffe1ff */
[----:B------:R-:W-:Y:S02]  /*0fd0*/  UIMAD UR5, UR6, UR5, UR26 ;  /* 0x00000005060572a4 */ /* 0x000fe4000f8e021a */
[----:B------:R-:W-:-:S04]  /*0fe0*/  UIADD3 UR4, UPT, UPT, -UR4, URZ, URZ ;  /* 0x000000ff04047290 */ /* 0x000fc8000fffe1ff */
[----:B------:R-:W-:Y:S01]  /*0ff0*/  IMAD.U32 R48, RZ, RZ, UR5 ;  /* 0x00000005ff307e24 */ /* 0x000fe2000f8e00ff */
[----:B------:R-:W-:-:S06]  /*1000*/  UIMAD UR4, UR7, UR4, UR27 ;  /* 0x00000004070472a4 */ /* 0x000fcc000f8e021b */
[----:B------:R-:W-:Y:S01]  /*1010*/  IMAD.U32 R47, RZ, RZ, UR4 ;  /* 0x00000004ff2f7e24 */ /* 0x000fe2000f8e00ff */
[----:B-1----:R-:W-:Y:S06]  /*1020*/  BRA.U UP4, `(.L_x_17) ;  /* 0x00000001042c7547 */ /* 0x002fec000b800000 */
[----:B------:R-:W-:Y:S02]  /*1030*/  R2UR UR4, R47 ;  /* 0x000000002f0472ca */ /* 0x000fe400000e0000 */
[----:B------:R-:W-:-:S11]  /*1040*/  R2UR UR6, R48 ;  /* 0x00000000300672ca */ /* 0x000fd600000e0000 */
[----:B------:R-:W-:-:S04]  /*1050*/  UISETP.NE.AND UP0, UPT, UR4, URZ, UPT ;  /* 0x000000ff0400728c */ /* 0x000fc8000bf05270 */
[----:B------:R-:W-:-:S04]  /*1060*/  UISETP.EQ.OR UP0, UPT, UR6, URZ, !UP0 ;  /* 0x000000ff0600728c */ /* 0x000fc8000c702670 */
[----:B------:R-:W-:Y:S02]  /*1070*/  USEL UR5, URZ, 0x1, !UP0 ;  /* 0x00000001ff057887 */ /* 0x000fe4000c000000 */
[----:B------:R-:W-:-:S04]  /*1080*/  UISETP.NE.AND UP0, UPT, UR4, URZ, UPT ;  /* 0x000000ff0400728c */ /* 0x000fc8000bf05270 */
[----:B------:R-:W-:Y:S02]  /*1090*/  USEL UR4, URZ, 0x2, UP0 ;  /* 0x00000002ff047887 */ /* 0x000fe40008000000 */
[----:B------:R-:W-:-:S04]  /*10a0*/  UISETP.NE.AND UP0, UPT, UR6, 0x1, UPT ;  /* 0x000000010600788c */ /* 0x000fc8000bf05270 */
[----:B------:R-:W-:-:S04]  /*10b0*/  USEL UR4, UR4, 0x2, UP0 ;  /* 0x0000000204047887 */ /* 0x000fc80008000000 */
[----:B------:R-:W-:-:S06]  /*10c0*/  UIADD3 UR4, UPT, UPT, UR5, UR4, URZ ;  /* 0x0000000405047290 */ /* 0x000fcc000fffe0ff */
[----:B------:R-:W-:-:S07]  /*10d0*/  IMAD.U32 R2, RZ, RZ, UR4 ;  /* 0x00000004ff027e24 */ /* 0x000fce000f8e00ff */
.L_x_17:
[----:B------:R-:W1:Y:S01]  /*10e0*/  S2UR UR60, SR_CTAID.Z ;  /* 0x00000000003c79c3 */ /* 0x000e620000002700 */
[----:B------:R-:W-:-:S09]  /*10f0*/  UISETP.GE.AND UP0, UPT, UR19, 0x1, UPT ;  /* 0x000000011300788c */ /* 0x000fd2000bf06270 */
[----:B------:R-:W-:Y:S05]  /*1100*/  BRA.U !UP0, `(.L_x_18) ;  /* 0x0000000108d07547 */ /* 0x000fea000b800000 */
[----:B------:R-:W2:Y:S01]  /*1110*/  LDCU UR20, c[0x0][0xb0c] ;  /* 0x00016180ff1477ac */ /* 0x000ea20008000800 */
[----:B------:R-:W3:Y:S01]  /*1120*/  LDCU.128 UR12, c[0x0][0xb10] ;  /* 0x00016200ff0c77ac */ /* 0x000ee20008000c00 */
[----:B------:R-:W4:Y:S01]  /*1130*/  LDCU UR6, c[0x0][0x370] ;  /* 0x00006e00ff0677ac */ /* 0x000f220008000800 */
[----:B------:R-:W1:Y:S01]  /*1140*/  LDCU UR7, c[0x0][0x374] ;  /* 0x00006e80ff0777ac */ /* 0x000e620008000800 */
[----:B------:R-:W1:Y:S01]  /*1150*/  LDCU UR21, c[0x0][0xb20] ;  /* 0x00016400ff1577ac */ /* 0x000e620008000800 */
[----:B--2---:R-:W-:Y:S02]  /*1160*/  UISETP.NE.AND UP0, UPT, UR20, 0x1, UPT ;  /* 0x000000011400788c */ /* 0x004fe4000bf05270 */
[----:B---3--:R-:W-:Y:S01]  /*1170*/  UIMAD.WIDE.U32 UR4, UR26, UR12, URZ ;  /* 0x0000000c1a0472a5 */ /* 0x008fe2000f8e00ff */
[----:B------:R-:W2:Y:S01]  /*1180*/  LDCU.64 UR8, c[0x0][0xb28] ;  /* 0x00016500ff0877ac */ /* 0x000ea20008000a00 */
[----:B----4-:R-:W-:Y:S02]  /*1190*/  UIMAD.WIDE.U32 UR10, UR6, UR12, URZ ;  /* 0x0000000c060a72a5 */ /* 0x010fe4000f8e00ff */
[----:B------:R-:W-:-:S02]  /*11a0*/  USHF.R.U32.HI UR5, URZ, UR13, UR5 ;  /* 0x0000000dff057299 */ /* 0x000fc40008011605 */
[----:B------:R-:W-:Y:S02]  /*11b0*/  UISETP.NE.AND UP2, UPT, UR19, 0x1, UPT ;  /* 0x000000011300788c */ /* 0x000fe4000bf45270 */
[----:B------:R-:W-:Y:S01]  /*11c0*/  USEL UR5, UR26, UR5, !UP0 ;  /* 0x000000051a057287 */ /* 0x000fe2000c000000 */
[----:B------:R-:W-:Y:S01]  /*11d0*/  UMOV UR10, UR11 ;  /* 0x0000000b000a7c82 */ /* 0x000fe20008000000 */
[----:B------:R-:W-:Y:S02]  /*11e0*/  UIMAD.WIDE.U32 UR16, UR27, UR15, URZ ;  /* 0x0000000f1b1072a5 */ /* 0x000fe4000f8e00ff */
[----:B------:R-:W-:Y:S02]  /*11f0*/  @UP0 USHF.R.U32.HI UR6, URZ, UR13, UR10 ;  /* 0x0000000dff060299 */ /* 0x000fe4000801160a */
[----:B------:R-:W-:Y:S02]  /*1200*/  UISETP.NE.AND UP0, UPT, UR14, 0x1, UPT ;  /* 0x000000010e00788c */ /* 0x000fe4000bf05270 */
[----:B-1----:R-:W-:-:S02]  /*1210*/  UIMAD.WIDE.U32 UR10, UR7, UR15, URZ ;  /* 0x0000000f070a72a5 */ /* 0x002fc4000f8e00ff */
[----:B--2---:R-:W-:Y:S01]  /*1220*/  UIMAD.WIDE.U32 UR12, UR6, UR8, URZ ;  /* 0x00000008060c72a5 */ /* 0x004fe2000f8e00ff */
[----:B------:R-:W-:Y:S02]  /*1230*/  UMOV UR4, UR17 ;  /* 0x0000001100047c82 */ /* 0x000fe40008000000 */
[----:B------:R-:W-:Y:S02]  /*1240*/  USHF.R.U32.HI UR4, URZ, UR21, UR4 ;  /* 0x00000015ff047299 */ /* 0x000fe40008011604 */
[----:B------:R-:W-:Y:S02]  /*1250*/  UMOV UR10, UR11 ;  /* 0x0000000b000a7c82 */ /* 0x000fe40008000000 */
[----:B------:R-:W-:Y:S01]  /*1260*/  UMOV UR12, UR13 ;  /* 0x0000000d000c7c82 */ /* 0x000fe20008000000 */
[----:B------:R-:W-:Y:S02]  /*1270*/  @UP0 USHF.R.U32.HI UR7, URZ, UR21, UR10 ;  /* 0x00000015ff070299 */ /* 0x000fe4000801160a */
[----:B------:R-:W-:-:S02]  /*1280*/  USEL UR4, UR27, UR4, !UP0 ;  /* 0x000000041b047287 */ /* 0x000fc4000c000000 */
[----:B------:R-:W-:Y:S02]  /*1290*/  UIMAD.WIDE.U32 UR10, UR7, UR8, URZ ;  /* 0x00000008070a72a5 */ /* 0x000fe4000f8e00ff */
[----:B------:R-:W-:Y:S02]  /*12a0*/  @UP2 USHF.R.U32.HI UR6, URZ, UR9, UR12 ;  /* 0x00000009ff062299 */ /* 0x000fe4000801160c */
[----:B------:R-:W-:-:S03]  /*12b0*/  UIMAD.WIDE.U32 UR12, UR4, UR8, URZ ;  /* 0x00000008040c72a5 */ /* 0x000fc6000f8e00ff */
[----:B------:R-:W-:Y:S02]  /*12c0*/  UMOV UR10, UR11 ;  /* 0x0000000b000a7c82 */ /* 0x000fe40008000000 */
[----:B------:R-:W-:Y:S02]  /*12d0*/  @UP2 USHF.R.U32.HI UR7, URZ, UR9, UR10 ;  /* 0x00000009ff072299 */ /* 0x000fe4000801160a */
[----:B------:R-:W-:Y:S02]  /*12e0*/  UIMAD UR10, UR6, UR19, URZ ;  /* 0x00000013060a72a4 */ /* 0x000fe4000f8e02ff */
[----:B------:R-:W-:-:S04]  /*12f0*/  UIMAD UR7, UR7, UR19, URZ ;  /* 0x00000013070772a4 */ /* 0x000fc8000f8e02ff */
[----:B------:R-:W-:-:S03]  /*1300*/  UISETP.GE.AND UP0, UPT, UR4, UR7, UPT ;  /* 0x000000070400728c */ /* 0x000fc6000bf06270 */
[----:B------:R-:W-:Y:S01]  /*1310*/  UMOV UR7, UR13 ;  /* 0x0000000d00077c82 */ /* 0x000fe20008000000 */
[----:B------:R-:W-:Y:S02]  /*1320*/  UISETP.GE.OR UP0, UPT, UR5, UR10, UP0 ;  /* 0x0000000a0500728c */ /* 0x000fe40008706670 */
[----:B------:R-:W-:Y:S02]  /*1330*/  UIMAD.WIDE.U32 UR10, UR5, UR8, URZ ;  /* 0x00000008050a72a5 */ /* 0x000fe4000f8e00ff */
[----:B------:R-:W-:Y:S02]  /*1340*/  USHF.R.U32.HI UR7, URZ, UR9, UR7 ;  /* 0x00000009ff077299 */ /* 0x000fe40008011607 */
[----:B------:R-:W-:Y:S02]  /*1350*/  UIADD3 UR10, UPT, UPT, -UR4, URZ, URZ ;  /* 0x000000ff040a7290 */ /* 0x000fe4000fffe1ff */
[----:B------:R-:W-:Y:S02]  /*1360*/  USEL UR7, UR4, UR7, !UP2 ;  /* 0x0000000704077287 */ /* 0x000fe4000d000000 */
[----:B------:R-:W-:Y:S01]  /*1370*/  UIMAD UR10, UR14, UR10, UR27 ;  /* 0x0000000a0e0a72a4 */ /* 0x000fe2000f8e021b */
[----:B------:R-:W-:Y:S01]  /*1380*/  @!UP0 UMOV UR8, UR11 ;  /* 0x0000000b00088c82 */ /* 0x000fe20008000000 */
[----:B------:R-:W-:-:S02]  /*1390*/  UIADD3 UR11, UPT, UPT, -UR5, URZ, URZ ;  /* 0x000000ff050b7290 */ /* 0x000fc4000fffe1ff */
[----:B------:R-:W-:Y:S02]  /*13a0*/  @!UP0 USHF.R.U32.HI UR8, URZ, UR9, UR8 ;  /* 0x00000009ff088299 */ /* 0x000fe40008011608 */
[----:B------:R-:W-:Y:S02]  /*13b0*/  UIADD3 UR9, UPT, UPT, -UR7, URZ, URZ ;  /* 0x000000ff07097290 */ /* 0x000fe4000fffe1ff */
[----:B------:R-:W-:Y:S02]  /*13c0*/  @!UP0 USEL UR8, UR5, UR8, !UP2 ;  /* 0x0000000805088287 */ /* 0x000fe4000d000000 */
[----:B------:R-:W-:Y:S02]  /*13d0*/  UIMAD UR9, UR19, UR9, UR4 ;  /* 0x00000009130972a4 */ /* 0x000fe4000f8e0204 */
[----:B------:R-:W-:Y:S02]  /*13e0*/  @!UP0 UIADD3 UR7, UPT, UPT, UR7, -UR8, URZ ;  /* 0x8000000807078290 */ /* 0x000fe4000fffe0ff */
[----:B------:R-:W-:-:S02]  /*13f0*/  @!UP0 UIMAD UR6, UR9, UR6, UR8 ;  /* 0x00000006090682a4 */ /* 0x000fc4000f8e0208 */
[----:B------:R-:W-:Y:S02]  /*1400*/  @!UP0 UIMAD UR4, UR7, UR19, UR5 ;  /* 0x00000013070482a4 */ /* 0x000fe4000f8e0205 */
[----:B------:R-:W-:Y:S02]  /*1410*/  UIMAD UR26, UR20, UR11, UR26 ;  /* 0x0000000b141a72a4 */ /* 0x000fe4000f8e021a */
[----:B------:R-:W-:Y:S01]  /*1420*/  UIMAD UR27, UR4, UR14, UR10 ;  /* 0x0000000e041b72a4 */ /* 0x000fe2000f8e020a */
[----:B------:R-:W-:Y:S02]  /*1430*/  @!UP0 UMOV UR5, UR6 ;  /* 0x0000000600058c82 */ /* 0x000fe40008000000 */
[----:B------:R-:W-:-:S12]  /*1440*/  UIMAD UR26, UR5, UR20, UR26 ;  /* 0x00000014051a72a4 */ /* 0x000fd8000f8e021a */
.L_x_18:
[----:B------:R-:W-:-:S09]  /*1450*/  UISETP.NE.AND UP0, UPT, UR22, 0x1, UPT ;  /* 0x000000011600788c */ /* 0x000fd2000bf05270 */
[----:B------:R-:W-:Y:S05]  /*1460*/  BRA.U UP0, `(.L_x_19) ;  /* 0x0000000100407547 */ /* 0x000fea000b800000 */
[----:B------:R-:W2:Y:S01]  /*1470*/  LDCU.128 UR8, c[0x0][0xb10] ;  /* 0x00016200ff0877ac */ /* 0x000ea20008000c00 */
[----:B------:R-:W3:Y:S01]  /*1480*/  LDCU UR12, c[0x0][0xb0c] ;  /* 0x00016180ff0c77ac */ /* 0x000ee20008000800 */
[----:B------:R-:W4:Y:S01]  /*1490*/  LDCU UR13, c[0x0][0xb20] ;  /* 0x00016400ff0d77ac */ /* 0x000f220008000800 */
[----:B--2---:R-:W-:Y:S02]  /*14a0*/  UIMAD.WIDE.U32 UR4, UR26, UR8, URZ ;  /* 0x000000081a0472a5 */ /* 0x004fe4000f8e00ff */
[----:B------:R-:W-:Y:S02]  /*14b0*/  UIMAD.WIDE.U32 UR6, UR27, UR11, URZ ;  /* 0x0000000b1b0672a5 */ /* 0x000fe4000f8e00ff */
[----:B---3--:R-:W-:Y:S02]  /*14c0*/  UISETP.NE.AND UP0, UPT, UR12, 0x1, UPT ;  /* 0x000000010c00788c */ /* 0x008fe4000bf05270 */
[----:B------:R-:W-:-:S03]  /*14d0*/  USHF.R.U32.HI UR5, URZ, UR9, UR5 ;  /* 0x00000009ff057299 */ /* 0x000fc60008011605 */
[----:B------:R-:W-:Y:S01]  /*14e0*/  UMOV UR4, UR7 ;  /* 0x0000000700047c82 */ /* 0x000fe20008000000 */
[----:B------:R-:W-:Y:S02]  /*14f0*/  USEL UR5, UR26, UR5, !UP0 ;  /* 0x000000051a057287 */ /* 0x000fe4000c000000 */
[----:B------:R-:W-:Y:S02]  /*1500*/  UISETP.NE.AND UP0, UPT, UR10, 0x1, UPT ;  /* 0x000000010a00788c */ /* 0x000fe4000bf05270 */
[----:B----4-:R-:W-:-:S04]  /*1510*/  USHF.R.U32.HI UR4, URZ, UR13, UR4 ;  /* 0x0000000dff047299 */ /* 0x010fc80008011604 */
[----:B------:R-:W-:-:S04]  /*1520*/  USEL UR4, UR27, UR4, !UP0 ;  /* 0x000000041b047287 */ /* 0x000fc8000c000000 */
[----:B------:R-:W-:Y:S02]  /*1530*/  UIADD3 UR6, UPT, UPT, UR5, -UR4, URZ ;  /* 0x8000000405067290 */ /* 0x000fe4000fffe0ff */
[----:B------:R-:W-:Y:S02]  /*1540*/  UIADD3 UR4, UPT, UPT, -UR5, UR4, URZ ;  /* 0x0000000405047290 */ /* 0x000fe4000fffe1ff */
[----:B------:R-:W-:Y:S02]  /*1550*/  UIMAD UR27, UR6, UR10, UR27 ;  /* 0x0000000a061b72a4 */ /* 0x000fe4000f8e021b */
[----:B------:R-:W-:-:S12]  /*1560*/  UIMAD UR26, UR4, UR12, UR26 ;  /* 0x0000000c041a72a4 */ /* 0x000fd8000f8e021a */
.L_x_19:
[----:B------:R-:W-:Y:S01]  /*1570*/  UISETP.NE.AND UP0, UPT, UR18, 0x2, UPT ;  /* 0x000000021200788c */ /* 0x000fe2000bf05270 */
[----:B------:R-:W-:Y:S09]  /*1580*/  BRA.U !UP6, `(.L_x_20) ;  /* 0x000000010e0c7547 */ /* 0x000ff2000b800000 */
[----:B------:R-:W-:Y:S01]  /*1590*/  UCGABAR_WAIT ;  /* 0x0000000000007dc7 */ /* 0x000fe20008000000 */
[----:B------:R-:W-:Y:S01]  /*15a0*/  CCTL.IVALL ;  /* 0x00000000ff00798f */ /* 0x000fe20002000000 */
[----:B------:R-:W-:Y:S05]  /*15b0*/  BRA `(.L_x_21) ;  /* 0x0000000000047947 */ /* 0x000fea0003800000 */
.L_x_20:
[----:B------:R-:W-:Y:S06]  /*15c0*/  BAR.SYNC.DEFER_BLOCKING 0x0 ;  /* 0x0000000000007b1d */ /* 0x000fec0000010000 */
.L_x_21:
[----:B------:R-:W-:Y:S05]  /*15d0*/  BRA.U UP0, `(.L_x_22) ;  /* 0x0000001500d47547 */ /* 0x000fea000b800000 */
[----:B------:R-:W2:Y:S01]  /*15e0*/  LDCU UR6, c[0x0][0x38c] ;  /* 0x00007180ff0677ac */ /* 0x000ea20008000800 */
[----:B------:R-:W-:Y:S01]  /*15f0*/  PLOP3.LUT P2, PT, PT, PT, UP3, 0x80, 0x8 ;  /* 0x000000000008781c */ /* 0x000fe20003f4f038 */
[----:B------:R-:W-:Y:S01]  /*1600*/  IMAD.MOV.U32 R12, RZ, RZ, 0x1 ;  /* 0x00000001ff0c7424 */ /* 0x000fe200078e00ff */
[----:B------:R-:W-:Y:S01]  /*1610*/  ISETP.EQ.OR P3, PT, R0, RZ, P4 ;  /* 0x000000ff0000720c */ /* 0x000fe20002762670 */
[----:B------:R-:W-:Y:S01]  /*1620*/  UISETP.NE.AND UP1, UPT, UR18, URZ, UPT ;  /* 0x000000ff1200728c */ /* 0x000fe2000bf25270 */
[----:B------:R-:W-:Y:S01]  /*1630*/  PLOP3.LUT P2, PT, P2, PT, PT, 0x8, 0x80 ;  /* 0x000000000080781c */ /* 0x000fe2000174e170 */
[----:B------:R-:W-:Y:S01]  /*1640*/  USEL UR38, URZ, 0x1, UP5 ;  /* 0x00000001ff267887 */ /* 0x000fe2000a800000 */
[----:B------:R-:W-:Y:S01]  /*1650*/  CS2R R10, SRZ ;  /* 0x00000000000a7805 */ /* 0x000fe2000001ff00 */
[----:B------:R-:W-:Y:S01]  /*1660*/  IMAD.MOV.U32 R9, RZ, RZ, RZ ;  /* 0x000000ffff097224 */ /* 0x000fe200078e00ff */
[----:B------:R-:W3:Y:S01]  /*1670*/  LDCU UR62, c[0x0][0x370] ;  /* 0x00006e00ff3e77ac */ /* 0x000ee20008000800 */
[----:B------:R-:W-:Y:S01]  /*1680*/  IMAD.MOV.U32 R8, RZ, RZ, 0x1 ;  /* 0x00000001ff087424 */ /* 0x000fe200078e00ff */
[----:B------:R-:W4:Y:S01]  /*1690*/  LDCU.64 UR46, c[0x0][0x348] ;  /* 0x00006900ff2e77ac */ /* 0x000f220008000a00 */
[----:B------:R-:W-:-:S02]  /*16a0*/  USHF.R.U32.HI UR66, URZ, 0x6, UR29 ;  /* 0x00000006ff427899 */ /* 0x000fc4000801161d */
[----:B--2---:R-:W-:Y:S02]  /*16b0*/  UIADD3 UR5, UPT, UPT, UR6, 0xff, URZ ;  /* 0x000000ff06057890 */ /* 0x004fe4000fffe0ff */
[----:B------:R-:W-:Y:S02]  /*16c0*/  UIADD3 UR67, UPT, UPT, UR6, 0x1fe, URZ ;  /* 0x000001fe06437890 */ /* 0x000fe4000fffe0ff */
[----:B------:R-:W-:Y:S01]  /*16d0*/  USHF.R.S32.HI UR4, URZ, 0x1f, UR5 ;  /* 0x0000001fff047899 */ /* 0x000fe20008011405 */
[----:B------:R-:W2:Y:S03]  /*16e0*/  LDCU UR61, c[0x0][0x374] ;  /* 0x00006e80ff3d77ac */ /* 0x000ea60008000800 */
[----:B------:R-:W-:Y:S02]  /*16f0*/  ULEA.HI UR4, UR4, UR5, URZ, 0x8 ;  /* 0x0000000504047291 */ /* 0x000fe4000f8f40ff */
[----:B------:R-:W-:-:S02]  /*1700*/  USEL UR38, UR38, 0x2, UP1 ;  /* 0x0000000226267887 */ /* 0x000fc40008800000 */
[----:B------:R-:W-:Y:S02]  /*1710*/  USHF.R.S32.HI UR64, URZ, 0x8, UR4 ;  /* 0x00000008ff407899 */ /* 0x000fe40008011404 */
[----:B------:R-:W-:Y:S02]  /*1720*/  UIADD3 UR4, UPT, UPT, UR6, -0x1, URZ ;  /* 0xffffffff06047890 */ /* 0x000fe4000fffe0ff */
[----:B------:R-:W-:Y:S02]  /*1730*/  UISETP.LT.U32.AND UP0, UPT, UR64, 0x3, UPT ;  /* 0x000000034000788c */ /* 0x000fe4000bf01070 */
[----:B------:R-:W-:Y:S02]  /*1740*/  UISETP.GE.U32.AND UP2, UPT, UR4, -0x1ff, UPT ;  /* 0xfffffe010400788c */ /* 0x000fe4000bf46070 */
[----:B------:R-:W-:Y:S01]  /*1750*/  USEL UR63, UR64, 0x3, UP0 ;  /* 0x00000003403f7887 */ /* 0x000fe20008000000 */
[----:B------:R-:W-:-:S03]  /*1760*/  UMOV UR23, URZ ;  /* 0x000000ff00177c82 */ /* 0x000fc60008000000 */
[----:B------:R-:W-:Y:S02]  /*1770*/  UIADD3 UR37, UPT, UPT, UR63, -0x1, URZ ;  /* 0xffffffff3f257890 */ /* 0x000fe4000fffe0ff */
[----:B------:R-:W-:-:S03]  /*1780*/  UIADD3 UR65, UPT, UPT, UR64, -UR63, URZ ;  /* 0x8000003f40417290 */ /* 0x000fc6000fffe0ff */
[----:B------:R-:W-:-:S04]  /*1790*/  @UP2 UIADD3 UR37, UPT, UPT, UR63, URZ, URZ ;  /* 0x000000ff3f252290 */ /* 0x000fc8000fffe0ff */
[----:B--234-:R-:W-:-:S12]  /*17a0*/  UIADD3 UR37, UPT, UPT, UR37, 0x1, URZ ;  /* 0x0000000125257890 */ /* 0x01cfd8000fffe0ff */
.L_x_46:
[----:B------:R-:W-:Y:S01]  /*17b0*/  UISETP.NE.AND UP0, UPT, UR55, URZ, UPT ;  /* 0x000000ff3700728c */ /* 0x000fe2000bf05270 */
[----:B------:R-:W2:Y:S08]  /*17c0*/  S2UR UR55, SR_CgaCtaId ;  /* 0x00000000003779c3 */ /* 0x000eb00000008800 */
[----:B---3--:R-:W-:Y:S05]  /*17d0*/  BRA.U UP0, `(.L_x_23) ;  /* 0x0000000100347547 */ /* 0x008fea000b800000 */
[----:B------:R-:W3:Y:S01]  /*17e0*/  S2R R0, SR_CgaCtaId ;  /* 0x0000000000007919 */ /* 0x000ee20000008800 */
[----:B------:R-:W-:-:S04]  /*17f0*/  MOV R2, 0x400 ;  /* 0x0000040000027802 */ /* 0x000fc80000000f00 */
[----:B---3--:R-:W-:Y:S02]  /*1800*/  LEA R0, R0, R2, 0x18 ;  /* 0x0000000200007211 */ /* 0x008fe400078ec0ff */
[----:B------:R-:W-:-:S03]  /*1810*/  SHF.L.U32 R2, R8, 0x1f, RZ ;  /* 0x0000001f08027819 */ /* 0x000fc600000006ff */
[----:B------:R-:W-:-:S04]  /*1820*/  IMAD R0, R9, 0x8, R0 ;  /* 0x0000000809007824 */ /* 0x000fc800078e0200 */
[----:B------:R-:W3:Y:S02]  /*1830*/  SYNCS.PHASECHK.TRANS64.TRYWAIT P0, [R0+URZ+0xe0], R2 ;  /* 0x0000e002000075a7 */ /* 0x000ee400080011ff */
[----:B---3--:R-:W-:Y:S05]  /*1840*/  @!P0 BRA `(.L_x_24) ;  /* 0x0000006400888947 */ /* 0x008fea0003800000 */
.L_x_125:
[----:B------:R-:W-:Y:S01]  /*1850*/  VIADD R9, R9, 0x1 ;  /* 0x0000000109097836 */ /* 0x000fe20000000000 */
[----:B------:R3:W-:Y:S04]  /*1860*/  SYNCS.ARRIVE.TRANS64.A1T0 RZ, [R0+URZ+0xd0], RZ ;  /* 0x0000d0ff00ff79a7 */ /* 0x0007e800081000ff */
[----:B------:R-:W-:-:S04]  /*1870*/  ISETP.NE.AND P0, PT, R9, 0x2, PT ;  /* 0x000000020900780c */ /* 0x000fc80003f05270 */
[----:B------:R-:W-:Y:S02]  /*1880*/  SEL R9, R9, RZ, P0 ;  /* 0x000000ff09097207 */ /* 0x000fe40000000000 */
[----:B---3--:R-:W-:-:S04]  /*1890*/  SEL R0, RZ, 0x1, P0 ;  /* 0x00000001ff007807 */ /* 0x008fc80000000000 */
[----:B------:R-:W-:-:S07]  /*18a0*/  LOP3.LUT R8, R8, R0, RZ, 0x3c, !PT ;  /* 0x0000000008087212 */ /* 0x000fce00078e3cff */
.L_x_23:
[----:B------:R-:W-:Y:S01]  /*18b0*/  UMOV UR21, 0x400 ;  /* 0x0000040000157882 */ /* 0x000fe20000000000 */
[----:B------:R-:W-:Y:S01]  /*18c0*/  SHF.L.U32 R0, R12, 0x1f, RZ ;  /* 0x0000001f0c007819 */ /* 0x000fe200000006ff */
[----:B--2---:R-:W-:Y:S02]  /*18d0*/  ULEA UR21, UR55, UR21, 0x18 ;  /* 0x0000001537157291 */ /* 0x004fe4000f8ec0ff */
[----:B------:R-:W-:Y:S02]  /*18e0*/  UISETP.GE.U32.AND UP0, UPT, UR67, 0x1ff, UPT ;  /* 0x000001ff4300788c */ /* 0x000fe4000bf06070 */
[----:B------:R-:W-:Y:S02]  /*18f0*/  ULEA UR4, UR23, UR21, 0x3 ;  /* 0x0000001517047291 */ /* 0x000fe4000f8e18ff */
[----:B------:R-:W-:Y:S02]  /*1900*/  USHF.L.U32 UR59, UR26, 0x6, URZ ;  /* 0x000000061a3b7899 */ /* 0x000fe400080006ff */
[----:B------:R-:W-:Y:S01]  /*1910*/  ULEA UR27, UR27, UR66, 0x6 ;  /* 0x000000421b1b7291 */ /* 0x000fe2000f8e30ff */
[----:B------:R-:W-:-:S04]  /*1920*/  UMOV UR13, URZ ;  /* 0x000000ff000d7c82 */ /* 0x000fc80008000000 */
[----:B------:R2:W3:Y:S01]  /*1930*/  SYNCS.PHASECHK.TRANS64.TRYWAIT P1, [UR4+0x18], R0 ;  /* 0x00001800ff0075a7 */ /* 0x0004e20008021104 */
[----:B------:R-:W-:Y:S06]  /*1940*/  BRA.U !UP0, `(.L_x_25) ;  /* 0x0000000508587547 */ /* 0x000fec000b800000 */
[----:B------:R-:W-:Y:S01]  /*1950*/  UMOV UR22, URZ ;  /* 0x000000ff00167c82 */ /* 0x000fe20008000000 */
[----:B------:R-:W-:-:S05]  /*1960*/  UMOV UR6, UR23 ;  /* 0x0000001700067c82 */ /* 0x000fca0008000000 */
.L_x_33:
[----:B------:R-:W-:Y:S01]  /*1970*/  ULEA UR57, UR6, UR21, 0x3 ;  /* 0x0000001506397291 */ /* 0x000fe2000f8e18ff */
[----:B---3--:R-:W-:Y:S01]  /*1980*/  @!P4 MOV R2, 0x10000 ;  /* 0x000100000002c802 */ /* 0x008fe20000000f00 */
[----:B-123--:R-:W-:Y:S10]  /*1990*/  @P1 BRA `(.L_x_26) ;  /* 0x00000000000c1947 */ /* 0x00eff40003800000 */
[----:B------:R-:W-:-:S04]  /*19a0*/  SHF.L.U32 R3, R12, 0x1f, RZ ;  /* 0x0000001f0c037819 */ /* 0x000fc800000006ff */
[----:B------:R-:W3:Y:S02]  /*19b0*/  SYNCS.PHASECHK.TRANS64.TRYWAIT P0, [UR57+0x18], R3 ;  /* 0x00001803ff0075a7 */ /* 0x000ee40008001139 */
[----:B---3--:R-:W-:Y:S05]  /*19c0*/  @!P0 BRA `(.L_x_27) ;  /* 0x00000064003c8947 */ /* 0x008fea0003800000 */
.L_x_26:
[----:B------:R3:W-:Y:S01]  /*19d0*/  @!P4 SYNCS.ARRIVE.TRANS64 RZ, [UR57], R2 ;  /* 0x00000002ffffc9a7 */ /* 0x0007e20008000039 */
[----:B------:R-:W-:-:S04]  /*19e0*/  ULOP3.LUT UR4, UR38, 0x2, URZ, 0xfc, !UPT ;  /* 0x0000000226047892 */ /* 0x000fc8000f8efcff */
[----:B------:R-:W-:-:S09]  /*19f0*/  UISETP.NE.AND UP0, UPT, UR4, 0x2, UPT ;  /* 0x000000020400788c */ /* 0x000fd2000bf05270 */
[----:B------:R-:W-:Y:S05]  /*1a00*/  BRA.U UP0, `(.L_x_28) ;  /* 0x0000000100047547 */ /* 0x000fea000b800000 */
[----:B-1----:R-:W-:Y:S05]  /*1a10*/  BPT.TRAP 0x1 ;  /* 0x000000040000795c */ /* 0x002fea0000300000 */
.L_x_28:
[----:B------:R-:W-:Y:S04]  /*1a20*/  BSSY.RECONVERGENT B0, `(.L_x_29) ;  /* 0x0000003000007945 */ /* 0x000fe80003800200 */
[----:B------:R-:W-:Y:S05]  /*1a30*/  @P3 BRA `(.L_x_30) ;  /* 0x0000000000043947 */ /* 0x000fea0003800000 */
[----:B-1----:R-:W-:Y:S05]  /*1a40*/  BPT.TRAP 0x1 ;  /* 0x000000040000795c */ /* 0x002fea0000300000 */
.L_x_30:
[----:B-1----:R-:W-:Y:S05]  /*1a50*/  BSYNC.RECONVERGENT B0 ;  /* 0x0000000000007941 */ /* 0x002fea0003800200 */
.L_x_29:
[----:B------:R-:W-:Y:S01]  /*1a60*/  UIADD3 UR4, UPT, UPT, UR6, 0x1, URZ ;  /* 0x0000000106047890 */ /* 0x000fe2000fffe0ff */
[----:B------:R-:W-:Y:S01]  /*1a70*/  BSSY.RECONVERGENT B0, `(.L_x_31) ;  /* 0x000003e000007945 */ /* 0x000fe20003800200 */
[----:B------:R-:W-:Y:S02]  /*1a80*/  ELECT P0, URZ, PT ;  /* 0x0000000000ff782f */ /* 0x000fe40003800000 */
[----:B------:R-:W-:-:S04]  /*1a90*/  UISETP.NE.AND UP0, UPT, UR4, 0x3, UPT ;  /* 0x000000030400788c */ /* 0x000fc8000bf05270 */
[----:B------:R-:W-:Y:S02]  /*1aa0*/  USEL UR5, URZ, 0x1, UP0 ;  /* 0x00000001ff057887 */ /* 0x000fe40008000000 */
[----:B------:R-:W-:-:S04]  /*1ab0*/  USEL UR23, UR4, URZ, UP0 ;  /* 0x000000ff04177287 */ /* 0x000fc80008000000 */
[----:B------:R-:W-:Y:S01]  /*1ac0*/  ULEA UR4, UR23, UR21, 0x3 ;  /* 0x0000001517047291 */ /* 0x000fe2000f8e18ff */
[----:B------:R-:W-:-:S04]  /*1ad0*/  LOP3.LUT R12, R12, UR5, RZ, 0x3c, !PT ;  /* 0x000000050c0c7c12 */ /* 0x000fc8000f8e3cff */
[----:B--2---:R-:W-:-:S04]  /*1ae0*/  SHF.L.U32 R0, R12, 0x1f, RZ ;  /* 0x0000001f0c007819 */ /* 0x004fc800000006ff */
[----:B------:R1:W2:Y:S01]  /*1af0*/  SYNCS.PHASECHK.TRANS64.TRYWAIT P1, [UR4+0x18], R0 ;  /* 0x00001800ff0075a7 */ /* 0x0002a20008021104 */
[----:B------:R-:W-:Y:S05]  /*1b00*/  @!P0 BRA `(.L_x_32) ;  /* 0x0000000000d08947 */ /* 0x000fea0003800000 */
[----:B------:R-:W-:Y:S02]  /*1b10*/  ULEA UR32, UR6, UR21, 0xf ;  /* 0x0000001506207291 */ /* 0x000fe4000f8e78ff */
[----:B------:R-:W-:Y:S02]  /*1b20*/  UIADD3 UR4, UP1, UPT, UR46, 0x80, URZ ;  /* 0x000000802e047890 */ /* 0x000fe4000ff3e0ff */
[----:B------:R-:W-:Y:S02]  /*1b30*/  ULEA UR7, UR6, UR29, 0xe ;  /* 0x0000001d06077291 */ /* 0x000fe4000f8e70ff */
[----:B------:R-:W-:Y:S02]  /*1b40*/  USHF.L.U32 UR58, UR22, 0x8, URZ ;  /* 0x00000008163a7899 */ /* 0x000fe400080006ff */
[----:B------:R-:W-:Y:S02]  /*1b50*/  UIADD3 UR14, UP0, UPT, UR46, 0x180, URZ ;  /* 0x000001802e0e7890 */ /* 0x000fe4000ff1e0ff */
[----:B------:R-:W-:-:S02]  /*1b60*/  UIADD3.X UR5, UPT, UPT, URZ, UR47, URZ, UP1, !UPT ;  /* 0x0000002fff057290 */ /* 0x000fc40008ffe4ff */
[----:B------:R-:W-:Y:S02]  /*1b70*/  ULEA UR7, UR7, UR21, 0x1 ;  /* 0x0000001507077291 */ /* 0x000fe4000f8e08ff */
[----:B------:R-:W-:Y:S02]  /*1b80*/  UIADD3 UR56, UPT, UPT, UR32, 0x3400, URZ ;  /* 0x0000340020387890 */ /* 0x000fe4000fffe0ff */
[----:B------:R-:W-:Y:S02]  /*1b90*/  UIADD3 UR50, UPT, UPT, UR58, 0x40, URZ ;  /* 0x000000403a327890 */ /* 0x000fe4000fffe0ff */
[----:B------:R-:W-:Y:S02]  /*1ba0*/  UIADD3 UR48, UPT, UPT, UR32, 0x5400, URZ ;  /* 0x0000540020307890 */ /* 0x000fe4000fffe0ff */
[----:B------:R-:W-:Y:S02]  /*1bb0*/  UIADD3 UR42, UPT, UPT, UR58, 0x80, URZ ;  /* 0x000000803a2a7890 */ /* 0x000fe4000fffe0ff */
[----:B------:R-:W-:-:S02]  /*1bc0*/  UIADD3 UR40, UPT, UPT, UR32, 0x7400, URZ ;  /* 0x0000740020287890 */ /* 0x000fc4000fffe0ff */
[----:B------:R-:W-:Y:S02]  /*1bd0*/  UIADD3 UR34, UPT, UPT, UR58, 0xc0, URZ ;  /* 0x000000c03a227890 */ /* 0x000fe4000fffe0ff */
[----:B------:R-:W-:Y:S02]  /*1be0*/  UIADD3 UR32, UPT, UPT, UR32, 0x9400, URZ ;  /* 0x0000940020207890 */ /* 0x000fe4000fffe0ff */
[----:B------:R-:W-:Y:S02]  /*1bf0*/  UIADD3.X UR15, UPT, UPT, URZ, UR47, URZ, UP0, !UPT ;  /* 0x0000002fff0f7290 */ /* 0x000fe400087fe4ff */
[----:B------:R-:W-:Y:S02]  /*1c00*/  UIADD3 UR24, UPT, UPT, UR7, 0x1b400, URZ ;  /* 0x0001b40007187890 */ /* 0x000fe4000fffe0ff */
[----:B------:R-:W-:Y:S01]  /*1c10*/  UIADD3 UR8, UPT, UPT, UR7, 0x1d400, URZ ;  /* 0x0001d40007087890 */ /* 0x000fe2000fffe0ff */
[----:B------:R-:W-:Y:S01]  /*1c20*/  UMOV UR30, 0x0 ;  /* 0x00000000001e7882 */ /* 0x000fe20000000000 */
[----:B------:R-:W-:Y:S01]  /*1c30*/  UMOV UR31, 0x10000000 ;  /* 0x10000000001f7882 */ /* 0x000fe20000000000 */
[----:B------:R-:W-:Y:S01]  /*1c40*/  UMOV UR49, UR57 ;  /* 0x0000003900317c82 */ /* 0x000fe20008000000 */
[----:B------:R-:W-:Y:S01]  /*1c50*/  UMOV UR51, UR59 ;  /* 0x0000003b00337c82 */ /* 0x000fe20008000000 */
[----:B------:R-:W-:Y:S01]  /*1c60*/  UMOV UR52, UR60 ;  /* 0x0000003c00347c82 */ /* 0x000fe20008000000 */
[----:B------:R-:W-:Y:S01]  /*1c70*/  UMOV UR41, UR57 ;  /* 0x0000003900297c82 */ /* 0x000fe20008000000 */
[----:B------:R-:W-:Y:S01]  /*1c80*/  UMOV UR43, UR59 ;  /* 0x0000003b002b7c82 */ /* 0x000fe20008000000 */
[----:B------:R-:W-:Y:S01]  /*1c90*/  UMOV UR44, UR60 ;  /* 0x0000003c002c7c82 */ /* 0x000fe20008000000 */
[----:B------:R-:W-:Y:S01]  /*1ca0*/  UTMALDG.3D [UR56], [UR4], desc[UR30] ;  /* 0x00001e38040075b4 */ /* 0x000fe20008011000 */
[----:B------:R-:W-:Y:S01]  /*1cb0*/  UMOV UR33, UR57 ;  /* 0x0000003900217c82 */ /* 0x000fe20008000000 */
[----:B------:R-:W-:Y:S01]  /*1cc0*/  UMOV UR35, UR59 ;  /* 0x0000003b00237c82 */ /* 0x000fe20008000000 */
[----:B------:R-:W-:Y:S01]  /*1cd0*/  UMOV UR36, UR60 ;  /* 0x0000003c00247c82 */ /* 0x000fe20008000000 */
[----:B------:R-:W-:Y:S01]  /*1ce0*/  UMOV UR13, 0x30000 ;  /* 0x00030000000d7882 */ /* 0x000fe20000000000 */
[----:B------:R-:W-:Y:S01]  /*1cf0*/  UMOV UR25, UR57 ;  /* 0x0000003900197c82 */ /* 0x000fe20008000000 */
[----:B------:R-:W-:Y:S01]  /*1d00*/  UMOV UR28, UR60 ;  /* 0x0000003c001c7c82 */ /* 0x000fe20008000000 */
[----:B------:R-:W-:Y:S01]  /*1d10*/  UMOV UR26, UR58 ;  /* 0x0000003a001a7c82 */ /* 0x000fe20008000000 */
[----:B------:R-:W-:Y:S01]  /*1d20*/  UTMALDG.3D [UR48], [UR4], desc[UR30] ;  /* 0x00001e30040075b4 */ /* 0x000fe20008011000 */
[----:B------:R-:W-:Y:S01]  /*1d30*/  UMOV UR9, UR57 ;  /* 0x0000003900097c82 */ /* 0x000fe20008000000 */
[----:B------:R-:W-:Y:S01]  /*1d40*/  UMOV UR11, UR27 ;  /* 0x0000001b000b7c82 */ /* 0x000fe20008000000 */
[----:B------:R-:W-:Y:S01]  /*1d50*/  UMOV UR12, UR60 ;  /* 0x0000003c000c7c82 */ /* 0x000fe20008000000 */
[----:B------:R-:W-:Y:S01]  /*1d60*/  UMOV UR10, UR50 ;  /* 0x00000032000a7c82 */ /* 0x000fe20008000000 */
[----:B------:R-:W-:Y:S01]  /*1d70*/  UIADD3 UR16, UPT, UPT, UR7, 0x1f400, URZ ;  /* 0x0001f40007107890 */ /* 0x000fe2000fffe0ff */
[----:B------:R-:W-:Y:S01]  /*1d80*/  UMOV UR17, UR57 ;  /* 0x0000003900117c82 */ /* 0x000fe20008000000 */
[----:B------:R-:W-:Y:S01]  /*1d90*/  UTMALDG.3D [UR40], [UR4], desc[UR30] ;  /* 0x00001e28040075b4 */ /* 0x000fe20008011000 */
[----:B------:R-:W-:Y:S01]  /*1da0*/  UMOV UR19, UR27 ;  /* 0x0000001b00137c82 */ /* 0x000fe20008000000 */
[----:B------:R-:W-:Y:S01]  /*1db0*/  UMOV UR20, UR60 ;  /* 0x0000003c00147c82 */ /* 0x000fe20008000000 */
[----:B------:R-:W-:Y:S01]  /*1dc0*/  UMOV UR18, UR42 ;  /* 0x0000002a00127c82 */ /* 0x000fe20008000000 */
[----:B------:R-:W-:Y:S01]  /*1dd0*/  UTMALDG.3D [UR32], [UR4], desc[UR30] ;  /* 0x00001e20040075b4 */ /* 0x000fe20008011000 */
[----:B------:R-:W-:Y:S01]  /*1de0*/  UTMALDG.3D.MULTICAST [UR24], [UR14], UR13, desc[UR30] ;  /* 0x00001e180e0073b4 */ /* 0x000fe2000801180d */
[----:B------:R4:W-:Y:S01]  /*1df0*/  UTMALDG.3D.MULTICAST [UR8], [UR14], UR13, desc[UR30] ;  /* 0x00001e080e0073b4 */ /* 0x0009e2000801180d */
[----:B------:R1:W-:Y:S01]  /*1e00*/  UTMALDG.3D.MULTICAST [UR16], [UR14], UR13, desc[UR30] ;  /* 0x00001e100e0073b4 */ /* 0x0003e2000801180d */
[----:B----4-:R-:W-:Y:S01]  /*1e10*/  UIADD3 UR8, UPT, UPT, UR7, 0x21400, URZ ;  /* 0x0002140007087890 */ /* 0x010fe2000fffe0ff */
[----:B------:R-:W-:-:S08]  /*1e20*/  UMOV UR10, UR34 ;  /* 0x00000022000a7c82 */ /* 0x000fd00008000000 */
[----:B------:R1:W-:Y:S02]  /*1e30*/  UTMALDG.3D.MULTICAST [UR8], [UR14], UR13, desc[UR30] ;  /* 0x00001e080e0073b4 */ /* 0x0003e4000801180d */
[----:B-1----:R-:W-:Y:S01]  /*1e40*/  NOP ;  /* 0x0000000000007918 */ /* 0x002fe20000000000 */
.L_x_32:
[----:B------:R-:W-:Y:S05]  /*1e50*/  BSYNC.RECONVERGENT B0 ;  /* 0x0000000000007941 */ /* 0x000fea0003800200 */
.L_x_31:
[----:B------:R-:W-:Y:S01]  /*1e60*/  UIADD3 UR22, UPT, UPT, UR22, 0x1, URZ ;  /* 0x0000000116167890 */ /* 0x000fe2000fffe0ff */
[----:B------:R-:W-:Y:S01]  /*1e70*/  UMOV UR6, UR23 ;  /* 0x0000001700067c82 */ /* 0x000fe20008000000 */
[----:B------:R-:W-:Y:S02]  /*1e80*/  UMOV UR13, UR37 ;  /* 0x00000025000d7c82 */ /* 0x000fe40008000000 */
[----:B------:R-:W-:-:S09]  /*1e90*/  UISETP.NE.AND UP0, UPT, UR22, UR37, UPT ;  /* 0x000000251600728c */ /* 0x000fd2000bf05270 */
[----:B------:R-:W-:Y:S05]  /*1ea0*/  BRA.U UP0, `(.L_x_33) ;  /* 0xfffffff900b07547 */ /* 0x000fea000b83ffff */
.L_x_25:
[----:B------:R-:W-:Y:S01]  /*1eb0*/  ULEA UR4, UR23, UR21, 0x3 ;  /* 0x0000001517047291 */ /* 0x000fe2000f8e18ff */
[----:B-12---:R-:W-:Y:S01]  /*1ec0*/  SHF.L.U32 R0, R12, 0x1f, RZ ;  /* 0x0000001f0c007819 */ /* 0x006fe200000006ff */
[----:B------:R-:W-:Y:S01]  /*1ed0*/  @!P2 SYNCS.ARRIVE.TRANS64.A1T0 RZ, [UR21+0x68], RZ ;  /* 0x000068ffffffa9a7 */ /* 0x000fe20008100015 */
[----:B------:R-:W-:-:S06]  /*1ee0*/  UISETP.GT.AND UP0, UPT, UR64, UR63, UPT ;  /* 0x0000003f4000728c */ /* 0x000fcc000bf04270 */
[----:B---3--:R1:W2:Y:S03]  /*1ef0*/  SYNCS.PHASECHK.TRANS64.TRYWAIT P1, [UR4+0x18], R0 ;  /* 0x00001800ff0075a7 */ /* 0x0082a60008021104 */
[----:B------:R-:W-:Y:S05]  /*1f00*/  BRA.U !UP0, `(.L_x_34) ;  /* 0x0000000508547547 */ /* 0x000fea000b800000 */
[----:B------:R-:W-:Y:S01]  /*1f10*/  UIADD3 UR22, UPT, UPT, UR65, UR13, URZ ;  /* 0x0000000d41167290 */ /* 0x000fe2000fffe0ff */
[----:B------:R-:W-:-:S11]  /*1f20*/  UMOV UR6, UR23 ;  /* 0x0000001700067c82 */ /* 0x000fd60008000000 */
.L_x_42:
[----:B------:R-:W-:Y:S01]  /*1f30*/  ULEA UR57, UR6, UR21, 0x3 ;  /* 0x0000001506397291 */ /* 0x000fe2000f8e18ff */
[----:B--2---:R-:W-:Y:S01]  /*1f40*/  @!P4 MOV R2, 0x10000 ;  /* 0x000100000002c802 */ /* 0x004fe20000000f00 */
[----:B--23--:R-:W-:Y:S10]  /*1f50*/  @P1 BRA `(.L_x_35) ;  /* 0x00000000000c1947 */ /* 0x00cff40003800000 */
[----:B------:R-:W-:-:S04]  /*1f60*/  SHF.L.U32 R3, R12, 0x1f, RZ ;  /* 0x0000001f0c037819 */ /* 0x000fc800000006ff */
[----:B------:R-:W2:Y:S02]  /*1f70*/  SYNCS.PHASECHK.TRANS64.TRYWAIT P0, [UR57+0x18], R3 ;  /* 0x00001803ff0075a7 */ /* 0x000ea40008001139 */
[----:B--2---:R-:W-:Y:S05]  /*1f80*/  @!P0 BRA `(.L_x_36) ;  /* 0x0000005c00e48947 */ /* 0x004fea0003800000 */
.L_x_35:
[----:B------:R2:W-:Y:S01]  /*1f90*/  @!P4 SYNCS.ARRIVE.TRANS64 RZ, [UR57], R2 ;  /* 0x00000002ffffc9a7 */ /* 0x0005e20008000039 */
[----:B------:R-:W-:-:S04]  /*1fa0*/  ULOP3.LUT UR4, UR38, 0x2, URZ, 0xfc, !UPT ;  /* 0x0000000226047892 */ /* 0x000fc8000f8efcff */
[----:B------:R-:W-:-:S09]  /*1fb0*/  UISETP.NE.AND UP0, UPT, UR4, 0x2, UPT ;  /* 0x000000020400788c */ /* 0x000fd2000bf05270 */
[----:B------:R-:W-:Y:S05]  /*1fc0*/  BRA.U UP0, `(.L_x_37) ;  /* 0x0000000100047547 */ /* 0x000fea000b800000 */
[----:B------:R-:W-:Y:S05]  /*1fd0*/  BPT.TRAP 0x1 ;  /* 0x000000040000795c */ /* 0x000fea0000300000 */
.L_x_37:
[----:B------:R-:W-:Y:S04]  /*1fe0*/  BSSY.RECONVERGENT B0, `(.L_x_38) ;  /* 0x0000003000007945 */ /* 0x000fe80003800200 */
[----:B------:R-:W-:Y:S05]  /*1ff0*/  @P3 BRA `(.L_x_39) ;  /* 0x0000000000043947 */ /* 0x000fea0003800000 */
[----:B------:R-:W-:Y:S05]  /*2000*/  BPT.TRAP 0x1 ;  /* 0x000000040000795c */ /* 0x000fea0000300000 */
.L_x_39:
[----:B------:R-:W-:Y:S05]  /*2010*/  BSYNC.RECONVERGENT B0 ;  /* 0x0000000000007941 */ /* 0x000fea0003800200 */
.L_x_38:
        /* <DEDUP_REMOVED lines=8> */
[----:B-1----:R-:W-:-:S04]  /*20a0*/  SHF.L.U32 R0, R12, 0x1f, RZ ;  /* 0x0000001f0c007819 */ /* 0x002fc800000006ff */
[----:B------:R1:W3:Y:S01]  /*20b0*/  SYNCS.PHASECHK.TRANS64.TRYWAIT P1, [UR4+0x18], R0 ;  /* 0x00001800ff0075a7 */ /* 0x0002e20008021104 */
        /* <DEDUP_REMOVED lines=53> */
.L_x_41:
[----:B------:R-:W-:Y:S05]  /*2410*/  BSYNC.RECONVERGENT B0 ;  /* 0x0000000000007941 */ /* 0x000fea0003800200 */
.L_x_40:
[----:B------:R-:W-:Y:S01]  /*2420*/  UIADD3 UR13, UPT, UPT, UR13, 0x1, URZ ;  /* 0x000000010d0d7890 */ /* 0x000fe2000fffe0ff */
[----:B------:R-:W-:-:S03]  /*2430*/  UMOV UR6, UR23 ;  /* 0x0000001700067c82 */ /* 0x000fc60008000000 */
[----:B------:R-:W-:-:S09]  /*2440*/  UISETP.NE.AND UP0, UPT, UR13, UR22, UPT ;  /* 0x000000160d00728c */ /* 0x000fd2000bf05270 */
[----:B------:R-:W-:Y:S05]  /*2450*/  BRA.U UP0, `(.L_x_42) ;  /* 0xfffffff900b47547 */ /* 0x000fea000b83ffff */
.L_x_34:
[C---:B------:R-:W-:Y:S01]  /*2460*/  LEA R3, R11.reuse, UR21, 0x3 ;  /* 0x000000150b037c11 */ /* 0x040fe2000f8e18ff */
[----:B------:R-:W-:Y:S01]  /*2470*/  NOP ;  /* 0x0000000000007918 */ /* 0x000fe20000000000 */
[----:B-1----:R-:W-:Y:S02]  /*2480*/  SHF.L.U32 R0, R10, 0x1f, RZ ;  /* 0x0000001f0a007819 */ /* 0x002fe400000006ff */
[----:B------:R-:W-:Y:S02]  /*2490*/  LEA R4, R11, UR21, 0x4 ;  /* 0x000000150b047c11 */ /* 0x000fe4000f8e20ff */
[----:B------:R-:W1:Y:S02]  /*24a0*/  SYNCS.PHASECHK.TRANS64.TRYWAIT P0, [R3+URZ+0x70], R0 ;  /* 0x00007000030075a7 */ /* 0x000e6400080011ff */
[----:B-1----:R-:W-:Y:S05]  /*24b0*/  @!P0 BRA `(.L_x_43) ;  /* 0x0000005800b08947 */ /* 0x002fea0003800000 */
.L_x_128:
[----:B------:R-:W4:Y:S01]  /*24c0*/  LDS.128 R4, [R4+0x100] ;  /* 0x0001000004047984 */ /* 0x000f220000000c00 */
[----:B------:R-:W-:Y:S01]  /*24d0*/  UISETP.GE.AND UP0, UPT, UR39, 0x1, UPT ;  /* 0x000000012700788c */ /* 0x000fe2000bf06270 */
[----:B------:R-:W-:Y:S01]  /*24e0*/  @!PT LDS RZ, [RZ] ;  /* 0x00000000fffff984 */ /* 0x000fe20000000800 */
[----:B------:R-:W-:Y:S01]  /*24f0*/  @!PT LDS RZ, [RZ] ;  /* 0x00000000fffff984 */ /* 0x000fe20000000800 */
[----:B------:R-:W-:Y:S01]  /*2500*/  @!PT LDS RZ, [RZ] ;  /* 0x00000000fffff984 */ /* 0x000fe20000000800 */
[----:B------:R-:W-:Y:S01]  /*2510*/  @!PT LDS RZ, [RZ] ;  /* 0x00000000fffff984 */ /* 0x000fe20000000800 */
[----:B------:R1:W-:Y:S06]  /*2520*/  MEMBAR.ALL.CTA ;  /* 0x0000000000007992 */ /* 0x0003ec0000008000 */
[----:B-1----:R-:W1:Y:S01]  /*2530*/  FENCE.VIEW.ASYNC.S ;  /* 0x00000000000073c6 */ /* 0x002e620000000000 */
[----:B----4-:R-:W-:-:S13]  /*2540*/  LOP3.LUT P0, RZ, R6, 0x1, RZ, 0xc0, !PT ;  /* 0x0000000106ff7812 */ /* 0x010fda000780c0ff */
[----:B-1----:R-:W-:Y:S01]  /*2550*/  VOTEU.ANY UP1, P0 ;  /* 0x0000000000ff7886 */ /* 0x002fe20000020100 */
[----:B------:R-:W-:-:S13]  /*2560*/  PLOP3.LUT P0, PT, PT, PT, UP1, 0x80, 0x8 ;  /* 0x000000000008781c */ /* 0x000fda0003f0f018 */
[----:B------:R-:W-:Y:S02]  /*2570*/  @P0 LOP3.LUT R0, R5, 0xffff, RZ, 0xc0, !PT ;  /* 0x0000ffff05000812 */ /* 0x000fe400078ec0ff */
[----:B--2---:R-:W-:Y:S02]  /*2580*/  @P0 MOV R2, R4 ;  /* 0x0000000400020202 */ /* 0x004fe40000000f00 */
[----:B------:R-:W-:Y:S01]  /*2590*/  @P0 R2UR UR5, R0 ;  /* 0x00000000000502ca */ /* 0x000fe200000e0000 */
[----:B------:R-:W-:Y:S01]  /*25a0*/  VIADD R0, R3, 0x80 ;  /* 0x0000008003007836 */ /* 0x000fe20000000000 */
[----:B------:R-:W-:Y:S02]  /*25b0*/  @P0 SHF.R.U32.HI R4, RZ, 0x10, R5 ;  /* 0x00000010ff040819 */ /* 0x000fe40000011605 */
[----:B------:R-:W-:Y:S02]  /*25c0*/  @P0 R2UR UR6, R2 ;  /* 0x00000000020602ca */ /* 0x000fe400000e0000 */
[----:B------:R-:W-:-:S02]  /*25d0*/  PRMT R0, RZ, 0x654, R0 ;  /* 0x00000654ff007816 */ /* 0x000fc40000000000 */
[----:B------:R-:W-:Y:S02]  /*25e0*/  @P0 R2UR UR4, R4 ;  /* 0x00000000040402ca */ /* 0x000fe400000e0000 */
[----:B------:R1:W-:Y:S03]  /*25f0*/  SYNCS.ARRIVE.TRANS64.RED.A1T0 RZ, [R0+URZ], RZ ;  /* 0x000000ff00ff79a7 */ /* 0x0003e600081004ff */
[----:B------:R-:W-:-:S04]  /*2600*/  @UP1 UMOV UR53, UR5 ;  /* 0x0000000500351c82 */ /* 0x000fc80008000000 */
[----:B------:R-:W-:-:S04]  /*2610*/  @UP1 UMOV UR54, UR6 ;  /* 0x0000000600361c82 */ /* 0x000fc80008000000 */
[----:B------:R-:W-:Y:S01]  /*2620*/  @UP1 UMOV UR60, UR4 ;  /* 0x00000004003c1c82 */ /* 0x000fe20008000000 */
[----:B------:R-:W-:Y:S05]  /*2630*/  BRA.U !UP0, `(.L_x_44) ;  /* 0x0000000108d47547 */ /* 0x000fea000b800000 */
[----:B------:R-:W2:Y:S01]  /*2640*/  LDCU.128 UR12, c[0x0][0xb10] ;  /* 0x00016200ff0c77ac */ /* 0x000ea20008000c00 */
[----:B------:R-:W4:Y:S01]  /*2650*/  LDCU UR22, c[0x0][0xb20] ;  /* 0x00016400ff1677ac */ /* 0x000f220008000800 */
[----:B------:R-:W3:Y:S01]  /*2660*/  LDCU UR20, c[0x0][0xb0c] ;  /* 0x00016180ff1477ac */ /* 0x000ee20008000800 */
[----:B------:R-:W1:Y:S01]  /*2670*/  LDCU.64 UR8, c[0x0][0xb28] ;  /* 0x00016500ff0877ac */ /* 0x000e620008000a00 */
[----:B------:R-:W-:Y:S02]  /*2680*/  UISETP.NE.AND UP3, UPT, UR39, 0x1, UPT ;  /* 0x000000012700788c */ /* 0x000fe4000bf65270 */
[----:B--2---:R-:W-:Y:S02]  /*2690*/  UIMAD.WIDE.U32 UR6, UR61, UR15, URZ ;  /* 0x0000000f3d0672a5 */ /* 0x004fe4000f8e00ff */
[----:B------:R-:W-:Y:S02]  /*26a0*/  UIMAD.WIDE.U32 UR4, UR62, UR12, URZ ;  /* 0x0000000c3e0472a5 */ /* 0x000fe4000f8e00ff */
[----:B------:R-:W-:-:S02]  /*26b0*/  UISETP.NE.AND UP0, UPT, UR14, 0x1, UPT ;  /* 0x000000010e00788c */ /* 0x000fc4000bf05270 */
[----:B------:R-:W-:Y:S01]  /*26c0*/  UIMAD.WIDE.U32 UR18, UR53, UR15, URZ ;  /* 0x0000000f351272a5 */ /* 0x000fe2000f8e00ff */
[----:B------:R-:W-:Y:S02]  /*26d0*/  UMOV UR6, UR7 ;  /* 0x0000000700067c82 */ /* 0x000fe40008000000 */
[----:B------:R-:W-:Y:S01]  /*26e0*/  UMOV UR4, UR5 ;  /* 0x0000000500047c82 */ /* 0x000fe20008000000 */
[----:B----4-:R-:W-:Y:S02]  /*26f0*/  USHF.R.U32.HI UR6, URZ, UR22, UR6 ;  /* 0x00000016ff067299 */ /* 0x010fe40008011606 */
[----:B---3--:R-:W-:Y:S02]  /*2700*/  UISETP.NE.AND UP2, UPT, UR20, 0x1, UPT ;  /* 0x000000011400788c */ /* 0x008fe4000bf45270 */
[----:B------:R-:W-:Y:S02]  /*2710*/  USHF.R.U32.HI UR4, URZ, UR13, UR4 ;  /* 0x0000000dff047299 */ /* 0x000fe40008011604 */
[----:B------:R-:W-:-:S02]  /*2720*/  USEL UR5, UR61, UR6, !UP0 ;  /* 0x000000063d057287 */ /* 0x000fc4000c000000 */
[----:B------:R-:W-:Y:S02]  /*2730*/  USEL UR6, UR62, UR4, !UP2 ;  /* 0x000000043e067287 */ /* 0x000fe4000d000000 */
[----:B-1----:R-:W-:Y:S01]  /*2740*/  UIMAD.WIDE.U32 UR10, UR5, UR8, URZ ;  /* 0x00000008050a72a5 */ /* 0x002fe2000f8e00ff */
[----:B------:R-:W-:Y:S01]  /*2750*/  UMOV UR4, UR19 ;  /* 0x0000001300047c82 */ /* 0x000fe20008000000 */
[----:B------:R-:W-:Y:S02]  /*2760*/  UIMAD.WIDE.U32 UR16, UR54, UR12, URZ ;  /* 0x0000000c361072a5 */ /* 0x000fe4000f8e00ff */
[----:B------:R-:W-:-:S03]  /*2770*/  UIMAD.WIDE.U32 UR18, UR6, UR8, URZ ;  /* 0x00000008061272a5 */ /* 0x000fc6000f8e00ff */
[----:B------:R-:W-:Y:S01]  /*2780*/  UMOV UR10, UR11 ;  /* 0x0000000b000a7c82 */ /* 0x000fe20008000000 */
[----:B------:R-:W-:Y:S02]  /*2790*/  USHF.R.U32.HI UR4, URZ, UR22, UR4 ;  /* 0x00000016ff047299 */ /* 0x000fe40008011604 */
[----:B------:R-:W-:Y:S01]  /*27a0*/  @UP3 USHF.R.U32.HI UR5, URZ, UR9, UR10 ;  /* 0x00000009ff053299 */ /* 0x000fe2000801160a */
[----:B------:R-:W-:Y:S01]  /*27b0*/  UMOV UR16, UR17 ;  /* 0x0000001100107c82 */ /* 0x000fe20008000000 */
[----:B------:R-:W-:Y:S01]  /*27c0*/  UMOV UR18, UR19 ;  /* 0x0000001300127c82 */ /* 0x000fe20008000000 */
[----:B------:R-:W-:Y:S02]  /*27d0*/  USHF.R.U32.HI UR13, URZ, UR13, UR16 ;  /* 0x0000000dff0d7299 */ /* 0x000fe40008011610 */
[----:B------:R-:W-:Y:S02]  /*27e0*/  USEL UR4, UR53, UR4, !UP0 ;  /* 0x0000000435047287 */ /* 0x000fe4000c000000 */
[----:B------:R-:W-:-:S02]  /*27f0*/  @UP3 USHF.R.U32.HI UR6, URZ, UR9, UR18 ;  /* 0x00000009ff063299 */ /* 0x000fc40008011612 */
[----:B------:R-:W-:Y:S02]  /*2800*/  UIMAD UR7, UR39, UR5, URZ ;  /* 0x00000005270772a4 */ /* 0x000fe4000f8e02ff */
[----:B------:R-:W-:Y:S02]  /*2810*/  USEL UR5, UR54, UR13, !UP2 ;  /* 0x0000000d36057287 */ /* 0x000fe4000d000000 */
[----:B------:R-:W-:Y:S02]  /*2820*/  UIMAD UR10, UR39, UR6, URZ ;  /* 0x00000006270a72a4 */ /* 0x000fe4000f8e02ff */
[----:B------:R-:W-:Y:S02]  /*2830*/  UISETP.GE.AND UP0, UPT, UR4, UR7, UPT ;  /* 0x000000070400728c */ /* 0x000fe4000bf06270 */
[----:B------:R-:W-:Y:S02]  /*2840*/  UIMAD.WIDE.U32 UR12, UR4, UR8, URZ ;  /* 0x00000008040c72a5 */ /* 0x000fe4000f8e00ff */
[----:B------:R-:W-:-:S02]  /*2850*/  UISETP.GE.OR UP0, UPT, UR5, UR10, UP0 ;  /* 0x0000000a0500728c */ /* 0x000fc40008706670 */
[----:B------:R-:W-:Y:S02]  /*2860*/  UIMAD.WIDE.U32 UR10, UR5, UR8, URZ ;  /* 0x00000008050a72a5 */ /* 0x000fe4000f8e00ff */
[----:B------:R-:W-:Y:S01]  /*2870*/  UIADD3 UR12, UPT, UPT, -UR4, URZ, URZ ;  /* 0x000000ff040c7290 */ /* 0x000fe2000fffe1ff */
[----:B------:R-:W-:Y:S01]  /*2880*/  UMOV UR8, UR13 ;  /* 0x0000000d00087c82 */ /* 0x000fe20008000000 */
[----:B------:R-:W-:Y:S02]  /*2890*/  UIADD3 UR10, UPT, UPT, -UR5, URZ, URZ ;  /* 0x000000ff050a7290 */ /* 0x000fe4000fffe1ff */
[----:B------:R-:W-:-:S03]  /*28a0*/  USHF.R.U32.HI UR8, URZ, UR9, UR8 ;  /* 0x00000009ff087299 */ /* 0x000fc60008011608 */
[----:B------:R-:W-:Y:S01]  /*28b0*/  @!UP0 UMOV UR7, UR11 ;  /* 0x0000000b00078c82 */ /* 0x000fe20008000000 */
[----:B------:R-:W-:Y:S02]  /*28c0*/  UIMAD UR12, UR14, UR12, UR53 ;  /* 0x0000000c0e0c72a4 */ /* 0x000fe4000f8e0235 */
[----:B------:R-:W-:Y:S02]  /*28d0*/  USEL UR8, UR4, UR8, !UP3 ;  /* 0x0000000804087287 */ /* 0x000fe4000d800000 */
[----:B------:R-:W-:Y:S02]  /*28e0*/  @!UP0 USHF.R.U32.HI UR7, URZ, UR9, UR7 ;  /* 0x00000009ff078299 */ /* 0x000fe40008011607 */
[----:B------:R-:W-:Y:S02]  /*28f0*/  UIADD3 UR9, UPT, UPT, -UR8, URZ, URZ ;  /* 0x000000ff08097290 */ /* 0x000fe4000fffe1ff */
[----:B------:R-:W-:Y:S02]  /*2900*/  @!UP0 USEL UR7, UR5, UR7, !UP3 ;  /* 0x0000000705078287 */ /* 0x000fe4000d800000 */
[----:B------:R-:W-:-:S02]  /*2910*/  UIMAD UR9, UR39, UR9, UR4 ;  /* 0x00000009270972a4 */ /* 0x000fc4000f8e0204 */
[----:B------:R-:W-:Y:S02]  /*2920*/  @!UP0 UIADD3 UR8, UPT, UPT, UR8, -UR7, URZ ;  /* 0x8000000708088290 */ /* 0x000fe4000fffe0ff */
[----:B------:R-:W-:Y:S02]  /*2930*/  @!UP0 UIMAD UR7, UR9, UR6, UR7 ;  /* 0x00000006090782a4 */ /* 0x000fe4000f8e0207 */
[----:B------:R-:W-:Y:S02]  /*2940*/  @!UP0 UIMAD UR4, UR39, UR8, UR5 ;  /* 0x00000008270482a4 */ /* 0x000fe4000f8e0205 */
[----:B------:R-:W-:Y:S02]  /*2950*/  UIMAD UR6, UR20, UR10, UR54 ;  /* 0x0000000a140672a4 */ /* 0x000fe4000f8e0236 */
[----:B------:R-:W-:Y:S01]  /*2960*/  UIMAD UR53, UR4, UR14, UR12 ;  /* 0x0000000e043572a4 */ /* 0x000fe2000f8e020c */
[----:B------:R-:W-:Y:S02]  /*2970*/  @!UP0 UMOV UR5, UR7 ;  /* 0x0000000700058c82 */ /* 0x000fe40008000000 */
[----:B------:R-:W-:-:S12]  /*2980*/  UIMAD UR54, UR5, UR20, UR6 ;  /* 0x00000014053672a4 */ /* 0x000fd8000f8e0206 */
.L_x_44:
[----:B------:R-:W2:Y:S02]  /*2990*/  LDCU UR4, c[0x0][0xb30] ;  /* 0x00016600ff0477ac */ /* 0x000ea40008000800 */
[----:B--2---:R-:W-:-:S09]  /*29a0*/  UISETP.NE.AND UP0, UPT, UR4, 0x1, UPT ;  /* 0x000000010400788c */ /* 0x004fd2000bf05270 */
[----:B------:R-:W-:Y:S05]  /*29b0*/  BRA.U UP0, `(.L_x_45) ;  /* 0x0000000100447547 */ /* 0x000fea000b800000 */
[----:B------:R-:W2:Y:S01]  /*29c0*/  LDCU.128 UR8, c[0x0][0xb10] ;  /* 0x00016200ff0877ac */ /* 0x000ea20008000c00 */
[----:B------:R-:W4:Y:S01]  /*29d0*/  LDCU UR12, c[0x0][0xb0c] ;  /* 0x00016180ff0c77ac */ /* 0x000f220008000800 */
[----:B------:R-:W1:Y:S01]  /*29e0*/  LDCU UR13, c[0x0][0xb20] ;  /* 0x00016400ff0d77ac */ /* 0x000e620008000800 */
[----:B--2---:R-:W-:Y:S02]  /*29f0*/  UIMAD.WIDE.U32 UR6, UR54, UR8, URZ ;  /* 0x00000008360672a5 */ /* 0x004fe4000f8e00ff */
[----:B------:R-:W-:Y:S02]  /*2a00*/  UIMAD.WIDE.U32 UR4, UR53, UR11, URZ ;  /* 0x0000000b350472a5 */ /* 0x000fe4000f8e00ff */
[----:B----4-:R-:W-:Y:S02]  /*2a10*/  UISETP.NE.AND UP2, UPT, UR12, 0x1, UPT ;  /* 0x000000010c00788c */ /* 0x010fe4000bf45270 */
[----:B------:R-:W-:Y:S01]  /*2a20*/  UISETP.NE.AND UP0, UPT, UR10, 0x1, UPT ;  /* 0x000000010a00788c */ /* 0x000fe2000bf05270 */
[----:B------:R-:W-:-:S02]  /*2a30*/  UMOV UR6, UR7 ;  /* 0x0000000700067c82 */ /* 0x000fc40008000000 */
[----:B------:R-:W-:Y:S01]  /*2a40*/  UMOV UR4, UR5 ;  /* 0x0000000500047c82 */ /* 0x000fe20008000000 */
[----:B------:R-:W-:Y:S02]  /*2a50*/  USHF.R.U32.HI UR6, URZ, UR9, UR6 ;  /* 0x00000009ff067299 */ /* 0x000fe40008011606 */
[----:B-1----:R-:W-:Y:S02]  /*2a60*/  USHF.R.U32.HI UR4, URZ, UR13, UR4 ;  /* 0x0000000dff047299 */ /* 0x002fe40008011604 */
[----:B------:R-:W-:Y:S02]  /*2a70*/  USEL UR5, UR54, UR6, !UP2 ;  /* 0x0000000636057287 */ /* 0x000fe4000d000000 */
[----:B------:R-:W-:-:S04]  /*2a80*/  USEL UR4, UR53, UR4, !UP0 ;  /* 0x0000000435047287 */ /* 0x000fc8000c000000 */
[----:B------:R-:W-:Y:S02]  /*2a90*/  UIADD3 UR6, UPT, UPT, UR5, -UR4, URZ ;  /* 0x8000000405067290 */ /* 0x000fe4000fffe0ff */
[----:B------:R-:W-:Y:S02]  /*2aa0*/  UIADD3 UR4, UPT, UPT, -UR5, UR4, URZ ;  /* 0x0000000405047290 */ /* 0x000fe4000fffe1ff */
[----:B------:R-:W-:Y:S02]  /*2ab0*/  UIMAD UR53, UR6, UR10, UR53 ;  /* 0x0000000a063572a4 */ /* 0x000fe4000f8e0235 */
[----:B------:R-:W-:-:S12]  /*2ac0*/  UIMAD UR54, UR4, UR12, UR54 ;  /* 0x0000000c043672a4 */ /* 0x000fd8000f8e0236 */
.L_x_45:
[----:B------:R-:W-:Y:S01]  /*2ad0*/  VIADD R11, R11, 0x1 ;  /* 0x000000010b0b7836 */ /* 0x000fe20000000000 */
[----:B------:R-:W-:Y:S02]  /*2ae0*/  R2UR UR5, R48 ;  /* 0x00000000300572ca */ /* 0x000fe400000e0000 */
[----:B------:R-:W-:Y:S02]  /*2af0*/  R2UR UR4, R47 ;  /* 0x000000002f0472ca */ /* 0x000fe400000e0000 */
[C---:B------:R-:W-:Y:S02]  /*2b00*/  ISETP.NE.AND P0, PT, R11.reuse, 0x2, PT ;  /* 0x000000020b00780c */ /* 0x040fe40003f05270 */
[----:B------:R-:W-:Y:S02]  /*2b10*/  PLOP3.LUT P2, PT, PT, PT, PT, 0x80, 0x8 ;  /* 0x000000000008781c */ /* 0x000fe40003f4f070 */
[----:B-1----:R-:W-:Y:S02]  /*2b20*/  SEL R0, RZ, 0x1, P0 ;  /* 0x00000001ff007807 */ /* 0x002fe40000000000 */
[----:B------:R-:W-:-:S02]  /*2b30*/  SEL R11, R11, RZ, P0 ;  /* 0x000000ff0b0b7207 */ /* 0x000fc40000000000 */
[----:B------:R-:W-:Y:S01]  /*2b40*/  LOP3.LUT R10, R10, R0, RZ, 0x3c, !PT ;  /* 0x000000000a0a7212 */ /* 0x000fe200078e3cff */
[----:B------:R-:W-:Y:S02]  /*2b50*/  UIADD3 UR26, UPT, UPT, UR54, UR5, URZ ;  /* 0x00000005361a7290 */ /* 0x000fe4000fffe0ff */
[----:B------:R-:W-:Y:S01]  /*2b60*/  UIADD3 UR27, UPT, UPT, UR53, UR4, URZ ;  /* 0x00000004351b7290 */ /* 0x000fe2000fffe0ff */
[----:B------:R-:W-:Y:S11]  /*2b70*/  BRA.U UP1, `(.L_x_46) ;  /* 0xffffffed010c7547 */ /* 0x000ff6000b83ffff */
[----:B------:R-:W-:Y:S01]  /*2b80*/  UIADD3 UR21, UPT, UPT, UR21, 0x18, URZ ;  /* 0x0000001815157890 */ /* 0x000fe2000fffe0ff */
[----:B------:R-:W-:-:S03]  /*2b90*/  SHF.L.U32 R2, R12, 0x1f, RZ ;  /* 0x0000001f0c027819 */ /* 0x000fc600000006ff */
[----:B------:R-:W-:-:S09]  /*2ba0*/  ULEA UR4, UR23, UR21, 0x3 ;  /* 0x0000001517047291 */ /* 0x000fd2000f8e18ff */
[----:B------:R-:W1:Y:S02]  /*2bb0*/  SYNCS.PHASECHK.TRANS64.TRYWAIT P0, [UR4], R2 ;  /* 0x00000002ff0075a7 */ /* 0x000e640008001104 */
[----:B-1----:R-:W-:Y:S05]  /*2bc0*/  @!P0 BRA `(.L_x_47) ;  /* 0x0000005400008947 */ /* 0x002fea0003800000 */
.L_x_130:
[----:B------:R-:W-:-:S04]  /*2bd0*/  UIADD3 UR4, UPT, UPT, UR23, 0x1, URZ ;  /* 0x0000000117047890 */ /* 0x000fc8000fffe0ff */
[----:B------:R-:W-:-:S04]  /*2be0*/  UISETP.NE.AND UP0, UPT, UR4, 0x3, UPT ;  /* 0x000000030400788c */ /* 0x000fc8000bf05270 */
[----:B------:R-:W-:Y:S02]  /*2bf0*/  USEL UR6, URZ, 0x1, UP0 ;  /* 0x00000001ff067887 */ /* 0x000fe40008000000 */
[----:B------:R-:W-:-:S04]  /*2c00*/  USEL UR4, UR4, URZ, UP0 ;  /* 0x000000ff04047287 */ /* 0x000fc80008000000 */
[----:B------:R-:W-:Y:S01]  /*2c10*/  ULEA UR5, UR4, UR21, 0x3 ;  /* 0x0000001504057291 */ /* 0x000fe2000f8e18ff */
[----:B------:R-:W-:-:S04]  /*2c20*/  LOP3.LUT R12, R12, UR6, RZ, 0x3c, !PT ;  /* 0x000000060c0c7c12 */ /* 0x000fc8000f8e3cff */
[----:B-1----:R-:W-:-:S04]  /*2c30*/  SHF.L.U32 R2, R12, 0x1f, RZ ;  /* 0x0000001f0c027819 */ /* 0x002fc800000006ff */
[----:B------:R-:W1:Y:S02]  /*2c40*/  SYNCS.PHASECHK.TRANS64.TRYWAIT P0, [UR5], R2 ;  /* 0x00000002ff0075a7 */ /* 0x000e640008001105 */
[----:B-1----:R-:W-:Y:S05]  /*2c50*/  @!P0 BRA `(.L_x_48) ;  /* 0x0000005000f48947 */ /* 0x002fea0003800000 */
.L_x_132:
[----:B------:R-:W-:-:S04]  /*2c60*/  UIADD3 UR4, UPT, UPT, UR4, 0x1, URZ ;  /* 0x0000000104047890 */ /* 0x000fc8000fffe0ff */
[----:B------:R-:W-:-:S04]  /*2c70*/  UISETP.NE.AND UP0, UPT, UR4, 0x3, UPT ;  /* 0x000000030400788c */ /* 0x000fc8000bf05270 */
[----:B------:R-:W-:Y:S02]  /*2c80*/  USEL UR5, URZ, 0x1, UP0 ;  /* 0x00000001ff057887 */ /* 0x000fe40008000000 */
[----:B------:R-:W-:-:S04]  /*2c90*/  USEL UR4, UR4, URZ, UP0 ;  /* 0x000000ff04047287 */ /* 0x000fc80008000000 */
[----:B------:R-:W-:Y:S01]  /*2ca0*/  ULEA UR4, UR4, UR21, 0x3 ;  /* 0x0000001504047291 */ /* 0x000fe2000f8e18ff */
[----:B-1----:R-:W-:-:S04]  /*2cb0*/  LOP3.LUT R2, R12, UR5, RZ, 0x3c, !PT ;  /* 0x000000050c027c12 */ /* 0x002fc8000f8e3cff */
[----:B------:R-:W-:Y:S01]  /*2cc0*/  SHF.L.U32 R2, R2, 0x1f, RZ ;  /* 0x0000001f02027819 */ /* 0x000fe200000006ff */
[----:B------:R-:W-:-:S07]  /*2cd0*/  IMAD.U32 R0, RZ, RZ, UR4 ;  /* 0x00000004ff007e24 */ /* 0x000fce000f8e00ff */
.L_x_49:
[----:B-1----:R1:W2:Y:S02]  /*2ce0*/  SYNCS.PHASECHK.TRANS64.TRYWAIT P0, [R0+URZ], R2 ;  /* 0x00000002000075a7 */ /* 0x0022a400080011ff */
[----:B--2---:R-:W-:Y:S05]  /*2cf0*/  @!P0 NANOSLEEP.SYNCS 0x989680 ;  /* 0x009896800000895d */ /* 0x004fea0003900000 */
[----:B------:R-:W2:Y:S02]  /*2d00*/  @!P0 SYNCS.PHASECHK.TRANS64 P0, [R0+URZ], R2 ;  /* 0x00000002000085a7 */ /* 0x000ea400080010ff */
[----:B--2---:R-:W-:Y:S05]  /*2d10*/  @P0 EXIT ;  /* 0x000000000000094d */ /* 0x004fea0003800000 */
[----:B------:R-:W-:Y:S05]  /*2d20*/  BRA `(.L_x_49) ;  /* 0xfffffffc00ec7947 */ /* 0x000fea000383ffff */
.L_x_22:
[----:B------:R-:W-:-:S04]  /*2d30*/  UISETP.NE.AND UP0, UPT, UR55, URZ, UPT ;  /* 0x000000ff3700728c */ /* 0x000fc8000bf05270 */
[----:B------:R-:W-:-:S09]  /*2d40*/  UISETP.NE.OR UP0, UPT, UR18, 0x1, UP0 ;  /* 0x000000011200788c */ /* 0x000fd20008705670 */
[----:B------:R-:W-:Y:S05]  /*2d50*/  BRA.U UP0, `(.L_x_50) ;  /* 0x0000000500487547 */ /* 0x000fea000b800000 */
[----:B------:R-:W-:Y:S01]  /*2d60*/  ISETP.GE.U32.AND P2, PT, R0, 0x2, PT ;  /* 0x000000020000780c */ /* 0x000fe20003f46070 */
[----:B------:R-:W-:Y:S01]  /*2d70*/  IMAD.MOV.U32 R12, RZ, RZ, 0x1 ;  /* 0x00000001ff0c7424 */ /* 0x000fe200078e00ff */
[----:B------:R-:W-:Y:S02]  /*2d80*/  CS2R R10, SRZ ;  /* 0x00000000000a7805 */ /* 0x000fe4000001ff00 */
[----:B------:R-:W-:Y:S01]  /*2d90*/  CS2R R8, SRZ ;  /* 0x0000000000087805 */ /* 0x000fe2000001ff00 */
[----:B------:R-:W-:Y:S01]  /*2da0*/  UMOV UR6, 0x400 ;  /* 0x0000040000067882 */ /* 0x000fe20000000000 */
[----:B------:R-:W-:Y:S01]  /*2db0*/  UMOV UR5, URZ ;  /* 0x000000ff00057c82 */ /* 0x000fe20008000000 */
[----:B------:R-:W-:-:S12]  /*2dc0*/  ULEA UR6, UR55, UR6, 0x18 ;  /* 0x0000000637067291 */ /* 0x000fd8000f8ec0ff */
.L_x_54:
[----:B------:R-:W-:Y:S02]  /*2dd0*/  LEA R2, R8, UR6, 0x3 ;  /* 0x0000000608027c11 */ /* 0x000fe4000f8e18ff */
[----:B------:R-:W-:-:S03]  /*2de0*/  SHF.L.U32 R4, R9, 0x1f, RZ ;  /* 0x0000001f09047819 */ /* 0x000fc600000006ff */
[----:B------:R-:W-:Y:S01]  /*2df0*/  VIADD R5, R2, 0xe0 ;  /* 0x000000e002057836 */ /* 0x000fe20000000000 */
[----:B------:R-:W2:Y:S02]  /*2e00*/  SYNCS.PHASECHK.TRANS64.TRYWAIT P0, [R2+URZ+0xd0], R4 ;  /* 0x0000d004020075a7 */ /* 0x000ea400080011ff */
[----:B--2---:R-:W-:Y:S05]  /*2e10*/  @!P0 BRA `(.L_x_51) ;  /* 0x00000050009c8947 */ /* 0x004fea0003800000 */
.L_x_133:
[----:B------:R-:W-:Y:S01]  /*2e20*/  ULEA UR4, UR5, UR6, 0x3 ;  /* 0x0000000605047291 */ /* 0x000fe2000f8e18ff */
[----:B--2---:R-:W-:Y:S01]  /*2e30*/  PRMT R2, RZ, 0x654, R5 ;  /* 0x00000654ff027816 */ /* 0x004fe20000000005 */
[----:B------:R-:W-:Y:S01]  /*2e40*/  @!P2 IMAD.MOV.U32 R4, RZ, RZ, 0x10 ;  /* 0x00000010ff04a424 */ /* 0x000fe200078e00ff */
[----:B------:R-:W-:Y:S01]  /*2e50*/  SHF.L.U32 R5, R12, 0x1f, RZ ;  /* 0x0000001f0c057819 */ /* 0x000fe200000006ff */
[----:B------:R-:W-:Y:S01]  /*2e60*/  UIADD3 UR7, UPT, UPT, UR4, 0x70, URZ ;  /* 0x0000007004077890 */ /* 0x000fe2000fffe0ff */
[----:B------:R2:W-:Y:S05]  /*2e70*/  SYNCS.ARRIVE.TRANS64.RED.A1T0 RZ, [R2+URZ], RZ ;  /* 0x000000ff02ff79a7 */ /* 0x0005ea00081004ff */
[----:B------:R-:W-:Y:S01]  /*2e80*/  IMAD.U32 R6, RZ, RZ, UR7 ;  /* 0x00000007ff067e24 */ /* 0x000fe2000f8e00ff */
[----:B------:R-:W3:Y:S04]  /*2e90*/  SYNCS.PHASECHK.TRANS64.TRYWAIT P0, [UR4+0x80], R5 ;  /* 0x00008005ff0075a7 */ /* 0x000ee80008001104 */
[----:B------:R-:W-:Y:S01]  /*2ea0*/  PRMT R6, R0, 0x654, R6 ;  /* 0x0000065400067816 */ /* 0x000fe20000000006 */
[----:B--23--:R-:W-:Y:S06]  /*2eb0*/  @!P0 BRA `(.L_x_52) ;  /* 0x0000005000888947 */ /* 0x00cfec0003800000 */
.L_x_135:
[----:B------:R-:W-:Y:S01]  /*2ec0*/  ULEA UR8, UR5, UR6, 0x4 ;  /* 0x0000000605087291 */ /* 0x000fe2000f8e20ff */
[----:B------:R-:W-:Y:S01]  /*2ed0*/  SEL R3, R6, R3, !P2 ;  /* 0x0000000306037207 */ /* 0x000fe20005000000 */
[----:B------:R-:W-:Y:S01]  /*2ee0*/  UIADD3 UR9, UPT, UPT, UR4, 0x70, URZ ;  /* 0x0000007004097890 */ /* 0x000fe2000fffe0ff */
[----:B--2---:R-:W-:Y:S01]  /*2ef0*/  LEA R2, R11, UR6, 0x3 ;  /* 0x000000060b027c11 */ /* 0x004fe2000f8e18ff */
[----:B------:R-:W-:Y:S01]  /*2f00*/  UIADD3 UR8, UPT, UPT, UR8, 0x100, URZ ;  /* 0x0000010008087890 */ /* 0x000fe2000fffe0ff */
[----:B------:R2:W-:Y:S01]  /*2f10*/  @!P2 SYNCS.ARRIVE.TRANS64.RED RZ, [R3+URZ], R4 ;  /* 0x0000000403ffa9a7 */ /* 0x0005e200080004ff */
[----:B------:R-:W-:Y:S01]  /*2f20*/  UIADD3 UR4, UPT, UPT, UR5, 0x1, URZ ;  /* 0x0000000105047890 */ /* 0x000fe2000fffe0ff */
[----:B------:R-:W-:-:S03]  /*2f30*/  VIADD R8, R8, 0x1 ;  /* 0x0000000108087836 */ /* 0x000fc60000000000 */
[----:B------:R-:W-:Y:S02]  /*2f40*/  UISETP.NE.AND UP0, UPT, UR4, 0x2, UPT ;  /* 0x000000020400788c */ /* 0x000fe4000bf05270 */
[----:B------:R-:W-:Y:S01]  /*2f50*/  ISETP.NE.AND P0, PT, R8, 0x2, PT ;  /* 0x000000020800780c */ /* 0x000fe20003f05270 */
[----:B------:R-:W-:Y:S06]  /*2f60*/  UGETNEXTWORKID.BROADCAST [UR8], [UR9] ;  /* 0x00000000080073ca */ /* 0x000fec0008000100 */
[----:B------:R-:W-:Y:S02]  /*2f70*/  USEL UR7, URZ, 0x1, UP0 ;  /* 0x00000001ff077887 */ /* 0x000fe40008000000 */
[----:B------:R-:W-:-:S04]  /*2f80*/  USEL UR5, UR4, URZ, UP0 ;  /* 0x000000ff04057287 */ /* 0x000fc80008000000 */
[----:B------:R-:W-:Y:S02]  /*2f90*/  LOP3.LUT R12, R12, UR7, RZ, 0x3c, !PT ;  /* 0x000000070c0c7c12 */ /* 0x000fe4000f8e3cff */
[----:B--2---:R-:W-:-:S04]  /*2fa0*/  SHF.L.U32 R4, R10, 0x1f, RZ ;  /* 0x0000001f0a047819 */ /* 0x004fc800000006ff */
[----:B------:R-:W2:Y:S02]  /*2fb0*/  SYNCS.PHASECHK.TRANS64.TRYWAIT P1, [R2+URZ+0x70], R4 ;  /* 0x00007004020075a7 */ /* 0x000ea400080211ff */
[----:B--2---:R-:W-:Y:S05]  /*2fc0*/  @!P1 BRA `(.L_x_53) ;  /* 0x00000050005c9947 */ /* 0x004fea0003800000 */
.L_x_136:
[C---:B--2---:R-:W-:Y:S01]  /*2fd0*/  LEA R4, R11.reuse, UR6, 0x4 ;  /* 0x000000060b047c11 */ /* 0x044fe2000f8e20ff */
[----:B------:R-:W-:Y:S01]  /*2fe0*/  VIADD R2, R2, 0x80 ;  /* 0x0000008002027836 */ /* 0x000fe20000000000 */
[----:B------:R-:W-:Y:S01]  /*2ff0*/  SEL R8, R8, RZ, P0 ;  /* 0x000000ff08087207 */ /* 0x000fe20000000000 */
[----:B------:R-:W-:-:S03]  /*3000*/  VIADD R11, R11, 0x1 ;  /* 0x000000010b0b7836 */ /* 0x000fc60000000000 */
[----:B------:R-:W2:Y:S01]  /*3010*/  LDS.128 R4, [R4+0x100] ;  /* 0x0001000004047984 */ /* 0x000ea20000000c00 */
[----:B------:R-:W-:Y:S02]  /*3020*/  PRMT R2, RZ, 0x654, R2 ;  /* 0x00000654ff027816 */ /* 0x000fe40000000002 */
[C---:B------:R-:W-:Y:S01]  /*3030*/  ISETP.NE.AND P1, PT, R11.reuse, 0x2, PT ;  /* 0x000000020b00780c */ /* 0x040fe20003f25270 */
[----:B------:R-:W-:Y:S01]  /*3040*/  @!PT LDS RZ, [RZ] ;  /* 0x00000000fffff984 */ /* 0x000fe20000000800 */
[----:B------:R-:W-:Y:S01]  /*3050*/  @!PT LDS RZ, [RZ] ;  /* 0x00000000fffff984 */ /* 0x000fe20000000800 */
[----:B------:R-:W-:Y:S01]  /*3060*/  @!PT LDS RZ, [RZ] ;  /* 0x00000000fffff984 */ /* 0x000fe20000000800 */
[----:B------:R-:W-:Y:S01]  /*3070*/  @!PT LDS RZ, [RZ] ;  /* 0x00000000fffff984 */ /* 0x000fe20000000800 */
[----:B------:R3:W-:Y:S06]  /*3080*/  MEMBAR.ALL.CTA ;  /* 0x0000000000007992 */ /* 0x0007ec0000008000 */
[----:B---3--:R-:W3:Y:S01]  /*3090*/  FENCE.VIEW.ASYNC.S ;  /* 0x00000000000073c6 */ /* 0x008ee20000000000 */
[----:B------:R-:W-:Y:S01]  /*30a0*/  SEL R11, R11, RZ, P1 ;  /* 0x000000ff0b0b7207 */ /* 0x000fe20000800000 */
[----:B---3--:R3:W-:Y:S01]  /*30b0*/  SYNCS.ARRIVE.TRANS64.RED.A1T0 RZ, [R2+URZ], RZ ;  /* 0x000000ff02ff79a7 */ /* 0x0087e200081004ff */
[----:B--2---:R-:W-:-:S02]  /*30c0*/  LOP3.LUT P3, RZ, R6, 0x1, RZ, 0xc0, !PT ;  /* 0x0000000106ff7812 */ /* 0x004fc4000786c0ff */
[----:B------:R-:W-:-:S04]  /*30d0*/  SEL R4, RZ, 0x1, P1 ;  /* 0x00000001ff047807 */ /* 0x000fc80000800000 */
[----:B------:R-:W-:Y:S02]  /*30e0*/  LOP3.LUT R10, R10, R4, RZ, 0x3c, !PT ;  /* 0x000000040a0a7212 */ /* 0x000fe400078e3cff */
[----:B---3--:R-:W-:-:S04]  /*30f0*/  SEL R2, RZ, 0x1, P0 ;  /* 0x00000001ff027807 */ /* 0x008fc80000000000 */
[----:B------:R-:W-:Y:S01]  /*3100*/  LOP3.LUT R9, R9, R2, RZ, 0x3c, !PT ;  /* 0x0000000209097212 */ /* 0x000fe200078e3cff */
[----:B------:R-:W-:Y:S06]  /*3110*/  @P3 BRA `(.L_x_54) ;  /* 0xfffffffc002c3947 */ /* 0x000fec000383ffff */
[----:B------:R-:W-:Y:S01]  /*3120*/  ULEA UR4, UR5, UR6, 0x3 ;  /* 0x0000000605047291 */ /* 0x000fe2000f8e18ff */
[----:B------:R-:W-:-:S08]  /*3130*/  SHF.L.U32 R2, R12, 0x1f, RZ ;  /* 0x0000001f0c027819 */ /* 0x000fd000000006ff */
[----:B------:R-:W2:Y:S02]  /*3140*/  SYNCS.PHASECHK.TRANS64 P0, [UR4+0x80], R2 ;  /* 0x00008002ff0075a7 */ /* 0x000ea40008001004 */
[----:B--2---:R-:W-:Y:S05]  /*3150*/  @P0 BRA `(.L_x_55) ;  /* 0x0000000000080947 */ /* 0x004fea0003800000 */
[----:B------:R-:W2:Y:S02]  /*3160*/  SYNCS.PHASECHK.TRANS64.TRYWAIT P0, [UR4+0x80], R2 ;  /* 0x00008002ff0075a7 */ /* 0x000ea40008001104 */
[----:B--2---:R-:W-:Y:S05]  /*3170*/  @!P0 BRA `(.L_x_56) ;  /* 0x0000005000048947 */ /* 0x004fea0003800000 */
.L_x_55:
[----:B------:R-:W-:-:S04]  /*3180*/  UIADD3 UR7, UPT, UPT, UR5, 0x1, URZ ;  /* 0x0000000105077890 */ /* 0x000fc8000fffe0ff */
[----:B------:R-:W-:-:S04]  /*3190*/  UISETP.NE.AND UP0, UPT, UR7, 0x2, UPT ;  /* 0x000000020700788c */ /* 0x000fc8000bf05270 */
[----:B------:R-:W-:Y:S02]  /*31a0*/  USEL UR8, URZ, 0x1, UP0 ;  /* 0x00000001ff087887 */ /* 0x000fe40008000000 */
[----:B------:R-:W-:-:S04]  /*31b0*/  USEL UR7, UR7, URZ, UP0 ;  /* 0x000000ff07077287 */ /* 0x000fc80008000000 */
[----:B------:R-:W-:Y:S01]  /*31c0*/  ULEA UR7, UR7, UR6, 0x3 ;  /* 0x0000000607077291 */ /* 0x000fe2000f8e18ff */
[----:B--2---:R-:W-:-:S04]  /*31d0*/  LOP3.LUT R2, R12, UR8, RZ, 0x3c, !PT ;  /* 0x000000080c027c12 */ /* 0x004fc8000f8e3cff */
[----:B------:R-:W-:-:S04]  /*31e0*/  SHF.L.U32 R0, R2, 0x1f, RZ ;  /* 0x0000001f02007819 */ /* 0x000fc800000006ff */
[----:B------:R-:W2:Y:S02]  /*31f0*/  SYNCS.PHASECHK.TRANS64 P0, [UR7+0x80], R0 ;  /* 0x00008000ff0075a7 */ /* 0x000ea40008001007 */
[----:B-12---:R-:W-:Y:S05]  /*3200*/  @P0 EXIT ;  /* 0x000000000000094d */ /* 0x006fea0003800000 */
[----:B------:R-:W-:Y:S02]  /*3210*/  SHF.L.U32 R2, R2, 0x1f, RZ ;  /* 0x0000001f02027819 */ /* 0x000fe400000006ff */
[----:B------:R-:W-:-:S07]  /*3220*/  MOV R0, UR7 ;  /* 0x0000000700007c02 */ /* 0x000fce0008000f00 */
.L_x_57:
[----:B-1----:R1:W2:Y:S02]  /*3230*/  SYNCS.PHASECHK.TRANS64.TRYWAIT P0, [R0+URZ+0x80], R2 ;  /* 0x00008002000075a7 */ /* 0x0022a400080011ff */
[----:B--2---:R-:W-:Y:S05]  /*3240*/  @!P0 NANOSLEEP.SYNCS 0x989680 ;  /* 0x009896800000895d */ /* 0x004fea0003900000 */
[----:B------:R-:W2:Y:S02]  /*3250*/  @!P0 SYNCS.PHASECHK.TRANS64 P0, [R0+URZ+0x80], R2 ;  /* 0x00008002000085a7 */ /* 0x000ea400080010ff */
[----:B--2---:R-:W-:Y:S05]  /*3260*/  @P0 EXIT ;  /* 0x000000000000094d */ /* 0x004fea0003800000 */
[----:B------:R-:W-:Y:S05]  /*3270*/  BRA `(.L_x_57) ;  /* 0xfffffffc00ec7947 */ /* 0x000fea000383ffff */
.L_x_50:
[----:B------:R-:W-:Y:S05]  /*3280*/  BRA.U UP4, `(.L_x_58) ;  /* 0x0000001504047547 */ /* 0x000fea000b800000 */
[----:B------:R-:W-:Y:S01]  /*3290*/  UMOV UR4, 0x40 ;  /* 0x0000004000047882 */ /* 0x000fe20000000000 */
[----:B------:R-:W-:Y:S01]  /*32a0*/  NOP ;  /* 0x0000000000007918 */ /* 0x000fe20000000000 */
[----:B------:R-:W-:Y:S01]  /*32b0*/  ULEA UR5, UR55, UR4, 0x18 ;  /* 0x0000000437057291 */ /* 0x000fe2000f8ec0ff */
[----:B------:R-:W-:Y:S02]  /*32c0*/  UMOV UR6, 0x400 ;  /* 0x0000040000067882 */ /* 0x000fe40000000000 */
[----:B------:R-:W-:-:S06]  /*32d0*/  ULEA UR6, UR55, UR6, 0x18 ;  /* 0x0000000637067291 */ /* 0x000fcc000f8ec0ff */
[----:B------:R-:W2:Y:S02]  /*32e0*/  LDS.U8 R0, [UR5+0x1c] ;  /* 0x00001c05ff007984 */ /* 0x000ea40008000000 */
[----:B--2---:R-:W-:-:S13]  /*32f0*/  ISETP.NE.AND P0, PT, R0, RZ, PT ;  /* 0x000000ff0000720c */ /* 0x004fda0003f05270 */
[----:B------:R-:W-:Y:S05]  /*3300*/  @P0 BRA `(.L_x_59) ;  /* 0x0000000000580947 */ /* 0x000fea0003800000 */
[----:B------:R-:W-:-:S13]  /*3310*/  ELECT P0, URZ, PT ;  /* 0x0000000000ff782f */ /* 0x000fda0003800000 */
[----:B------:R-:W-:Y:S05]  /*3320*/  @!P0 BRA `(.L_x_60) ;  /* 0x0000000000608947 */ /* 0x000fea0003800000 */
[----:B------:R-:W-:Y:S01]  /*3330*/  UMOV UR4, 0x10 ;  /* 0x0000001000047882 */ /* 0x000fe20000000000 */
[----:B------:R-:W-:Y:S01]  /*3340*/  HFMA2 R0, -RZ, RZ, 0, 5.9604644775390625e-08 ;  /* 0x00000001ff007431 */ /* 0x000fe200000001ff */
[----:B------:R-:W-:-:S03]  /*3350*/  MOV R3, 0xffff ;  /* 0x0000ffff00037802 */ /* 0x000fc60000000f00 */
[----:B------:R-:W-:Y:S04]  /*3360*/  DEPBAR.LE SB2, 0x36 ;  /* 0x0000ad800000791a */ /* 0x000fe80000000000 */
[----:B------:R-:W2:Y:S02]  /*3370*/  UTCATOMSWS.FIND_AND_SET.ALIGN UP0, UR4, UR4 ;  /* 0x00000004000475e3 */ /* 0x000ea40008000800 */
[----:B--2---:R-:W-:Y:S01]  /*3380*/  MOV R4, UR4 ;  /* 0x0000000400047c02 */ /* 0x004fe20008000f00 */
[----:B------:R-:W-:Y:S06]  /*3390*/  BRA.U UP0, `(.L_x_61) ;  /* 0x0000000100187547 */ /* 0x000fec000b800000 */
.L_x_62:
[----:B------:R-:W-:Y:S05]  /*33a0*/  NANOSLEEP 0x64 ;  /* 0x000000640000795d */ /* 0x000fea0003800000 */
[----:B------:R-:W-:-:S05]  /*33b0*/  UMOV UR4, 0x10 ;  /* 0x0000001000047882 */ /* 0x000fca0000000000 */
[----:B------:R-:W-:Y:S04]  /*33c0*/  DEPBAR.LE SB2, 0x36 ;  /* 0x0000ad800000791a */ /* 0x000fe80000000000 */
[----:B------:R-:W2:Y:S02]  /*33d0*/  UTCATOMSWS.FIND_AND_SET.ALIGN UP0, UR4, UR4 ;  /* 0x00000004000475e3 */ /* 0x000ea40008000800 */
[----:B--2---:R-:W-:Y:S01]  /*33e0*/  MOV R4, UR4 ;  /* 0x0000000400047c02 */ /* 0x004fe20008000f00 */
[----:B------:R-:W-:Y:S05]  /*33f0*/  BRA.U !UP0, `(.L_x_62) ;  /* 0xfffffffd08e87547 */ /* 0x000fea000b83ffff */
.L_x_61:
[-C--:B------:R-:W-:Y:S02]  /*3400*/  SHF.L.U32 R3, R3, R4.reuse, RZ ;  /* 0x0000000403037219 */ /* 0x080fe400000006ff */
[----:B------:R-:W-:Y:S01]  /*3410*/  SHF.L.U32 R0, R0, R4, RZ ;  /* 0x0000000400007219 */ /* 0x000fe200000006ff */
[----:B------:R-:W-:Y:S02]  /*3420*/  IMAD.SHL.U32 R4, R4, 0x20, RZ ;  /* 0x0000002004047824 */ /* 0x000fe400078e00ff */
[----:B------:R2:W-:Y:S04]  /*3430*/  ATOMS.OR RZ, [UR5+0x14], R3 ;  /* 0x00001403ffff798c */ /* 0x0005e8000b000005 */
[----:B------:R2:W-:Y:S04]  /*3440*/  ATOMS.OR RZ, [UR5+0x18], R0 ;  /* 0x00001800ffff798c */ /* 0x0005e8000b000005 */
[----:B------:R2:W-:Y:S01]  /*3450*/  STS [UR6+0x120], R4 ;  /* 0x00012004ff007988 */ /* 0x0005e20008000806 */
[----:B------:R-:W-:Y:S05]  /*3460*/  BRA `(.L_x_60) ;  /* 0x0000000000107947 */ /* 0x000fea0003800000 */
.L_x_59:
[----:B------:R-:W-:Y:S02]  /*3470*/  MOV R0, 0xffffffff ;  /* 0xffffffff00007802 */ /* 0x000fe40000000f00 */
[----:B------:R-:W-:-:S03]  /*3480*/  MOV R4, 0x34b0 ;  /* 0x000034b000047802 */ /* 0x000fc60000000f00 */
[----:B------:R2:W-:Y:S04]  /*3490*/  STS [UR6+0x120], R0 ;  /* 0x00012000ff007988 */ /* 0x0005e80008000806 */
[----:B-12--5:R-:W-:Y:S05]  /*34a0*/  CALL.REL.NOINC `($__internal_1_$__cuda_sm10x_tcgen05_guardrail_trap_phase_invalid_during_alloc) ;  /* 0x0000005000e07944 */ /* 0x026fea0003c00000 */
.L_x_60:
[----:B------:R-:W-:Y:S05]  /*34b0*/  WARPSYNC.ALL ;  /* 0x0000000000007948 */ /* 0x000fea0003800000 */
[----:B------:R-:W3:Y:S01]  /*34c0*/  S2UR UR4, SR_CgaCtaId ;  /* 0x00000000000479c3 */ /* 0x000ee20000008800 */
[----:B------:R-:W-:Y:S01]  /*34d0*/  UMOV UR71, 0x400 ;  /* 0x0000040000477882 */ /* 0x000fe20000000000 */
[----:B------:R-:W-:-:S06]  /*34e0*/  NOP ;  /* 0x0000000000007918 */ /* 0x000fcc0000000000 */
[----:B------:R-:W-:Y:S06]  /*34f0*/  BAR.ARV 0x6, 0xa0 ;  /* 0x0182800000007b1d */ /* 0x000fec0000002000 */
[----:B------:R-:W4:Y:S01]  /*3500*/  LDCU UR7, c[0x0][0x38c] ;  /* 0x00007180ff0777ac */ /* 0x000f220008000800 */
[----:B------:R-:W-:Y:S01]  /*3510*/  LOP3.LUT R2, R2, 0xffff, RZ, 0xc0, !PT ;  /* 0x0000ffff02027812 */ /* 0x000fe200078ec0ff */
[----:B------:R-:W-:Y:S01]  /*3520*/  HFMA2 R11, -RZ, RZ, 0, 5.9604644775390625e-08 ;  /* 0x00000001ff0b7431 */ /* 0x000fe200000001ff */
[----:B------:R-:W-:Y:S01]  /*3530*/  MOV R10, RZ ;  /* 0x000000ff000a7202 */ /* 0x000fe20000000f00 */
[----:B------:R-:W1:Y:S01]  /*3540*/  LDCU UR8, c[0x0][0x38c] ;  /* 0x00007180ff0877ac */ /* 0x000e620008000800 */
[----:B------:R-:W-:-:S02]  /*3550*/  R2UR UR72, R2 ;  /* 0x00000000024872ca */ /* 0x000fc400000e0000 */
[----:B------:R-:W-:Y:S01]  /*3560*/  CS2R R8, SRZ ;  /* 0x0000000000087805 */ /* 0x000fe2000001ff00 */
[----:B------:R-:W-:Y:S01]  /*3570*/  UMOV UR75, URZ ;  /* 0x000000ff004b7c82 */ /* 0x000fe20008000000 */
[----:B------:R-:W-:Y:S01]  /*3580*/  UMOV UR9, URZ ;  /* 0x000000ff00097c82 */ /* 0x000fe20008000000 */
[----:B---3--:R-:W-:Y:S01]  /*3590*/  ULEA UR71, UR4, UR71, 0x18 ;  /* 0x0000004704477291 */ /* 0x008fe2000f8ec0ff */
[----:B------:R-:W-:Y:S01]  /*35a0*/  UMOV UR76, 0x0 ;  /* 0x00000000004c7882 */ /* 0x000fe20000000000 */
[----:B------:R-:W-:Y:S02]  /*35b0*/  UMOV UR77, 0x4100490 ;  /* 0x04100490004d7882 */ /* 0x000fe40000000000 */
[----:B------:R-:W-:Y:S02]  /*35c0*/  UIADD3 UR6, UPT, UPT, UR71, 0x3400, URZ ;  /* 0x0000340047067890 */ /* 0x000fe4000fffe0ff */
[----:B------:R-:W-:Y:S02]  /*35d0*/  UIADD3 UR5, UPT, UPT, UR71, 0x1b400, URZ ;  /* 0x0001b40047057890 */ /* 0x000fe4000fffe0ff */
[----:B----4-:R-:W-:Y:S01]  /*35e0*/  UIADD3 UR7, UPT, UPT, UR7, 0xff, URZ ;  /* 0x000000ff07077890 */ /* 0x010fe2000fffe0ff */
[----:B--2---:R-:W2:Y:S01]  /*35f0*/  LDS R0, [UR71+0x120] ;  /* 0x00012047ff007984 */ /* 0x004ea20008000800 */
[----:B------:R-:W-:-:S02]  /*3600*/  USHF.R.U32.HI UR6, URZ, 0x4, UR6 ;  /* 0x00000004ff067899 */ /* 0x000fc40008011606 */
[----:B------:R-:W-:Y:S02]  /*3610*/  USHF.R.S32.HI UR4, URZ, 0x1f, UR7 ;  /* 0x0000001fff047899 */ /* 0x000fe40008011407 */
[----:B------:R-:W-:Y:S02]  /*3620*/  USHF.R.U32.HI UR5, URZ, 0x4, UR5 ;  /* 0x00000004ff057899 */ /* 0x000fe40008011605 */
[----:B------:R-:W-:Y:S02]  /*3630*/  ULEA.HI UR4, UR4, UR7, URZ, 0x8 ;  /* 0x0000000704047291 */ /* 0x000fe4000f8f40ff */
[----:B------:R-:W-:Y:S02]  /*3640*/  ULOP3.LUT UR6, UR6, 0x3fff, URZ, 0xc0, !UPT ;  /* 0x00003fff06067892 */ /* 0x000fe4000f8ec0ff */
[----:B------:R-:W-:Y:S02]  /*3650*/  USHF.R.S32.HI UR10, URZ, 0x8, UR4 ;  /* 0x00000008ff0a7899 */ /* 0x000fe40008011404 */
[----:B------:R-:W-:-:S02]  /*3660*/  ULOP3.LUT UR5, UR5, 0x3fff, URZ, 0xc0, !UPT ;  /* 0x00003fff05057892 */ /* 0x000fc4000f8ec0ff */
[----:B------:R-:W-:Y:S02]  /*3670*/  UISETP.LT.AND UP0, UPT, UR10, 0x1, UPT ;  /* 0x000000010a00788c */ /* 0x000fe4000bf01270 */
[----:B------:R-:W-:Y:S01]  /*3680*/  IMAD.U32 R12, RZ, RZ, UR10 ;  /* 0x0000000aff0c7e24 */ /* 0x000fe2000f8e00ff */
[----:B------:R-:W-:Y:S02]  /*3690*/  ULOP3.LUT UR73, UR6, 0x10000, URZ, 0xfc, !UPT ;  /* 0x0001000006497892 */ /* 0x000fe4000f8efcff */
[----:B------:R-:W-:Y:S02]  /*36a0*/  USEL UR4, UR10, 0x1, !UP0 ;  /* 0x000000010a047887 */ /* 0x000fe4000c000000 */
[----:B------:R-:W-:Y:S02]  /*36b0*/  ULOP3.LUT UR74, UR5, 0x10000, URZ, 0xfc, !UPT ;  /* 0x00010000054a7892 */ /* 0x000fe4000f8efcff */
[----:B------:R-:W-:Y:S02]  /*36c0*/  UIADD3 UR4, UPT, UPT, -UR4, URZ, URZ ;  /* 0x000000ff04047290 */ /* 0x000fe4000fffe1ff */
[----:B-1----:R-:W-:-:S04]  /*36d0*/  UISETP.GE.AND UP4, UPT, UR8, 0x1, UPT ;  /* 0x000000010800788c */ /* 0x002fc8000bf86270 */
[----:B------:R-:W-:Y:S01]  /*36e0*/  IMAD.U32 R14, RZ, RZ, UR4 ;  /* 0x00000004ff0e7e24 */ /* 0x000fe2000f8e00ff */
[----:B--2---:R-:W-:-:S13]  /*36f0*/  R2UR UR7, R0 ;  /* 0x00000000000772ca */ /* 0x004fda00000e0000 */
[----:B------:R-:W-:-:S07]  /*3700*/  IMAD.U32 R15, RZ, RZ, UR7 ;  /* 0x00000007ff0f7e24 */ /* 0x000fce000f8e00ff */
.L_x_69:
[----:B------:R-:W-:Y:S02]  /*3710*/  LEA R0, R10, UR71, 0x3 ;  /* 0x000000470a007c11 */ /* 0x000fe4000f8e18ff */
[----:B------:R-:W-:Y:S02]  /*3720*/  SHF.L.U32 R2, R9, 0x1f, RZ ;  /* 0x0000001f09027819 */ /* 0x000fe400000006ff */
[----:B------:R-:W-:Y:S01]  /*3730*/  PLOP3.LUT P0, PT, PT, PT, UP4, 0x80, 0x8 ;  /* 0x000000000008781c */ /* 0x000fe20003f0f048 */
[----:B------:R-:W-:Y:S01]  /*3740*/  VIADD R3, R0, 0x80 ;  /* 0x0000008000037836 */ /* 0x000fe20000000000 */
[----:B-1----:R-:W1:Y:S02]  /*3750*/  SYNCS.PHASECHK.TRANS64.TRYWAIT P1, [R0+URZ+0x70], R2 ;  /* 0x00007002000075a7 */ /* 0x002e6400080211ff */
[----:B-1----:R-:W-:Y:S09]  /*3760*/  @!P1 BRA `(.L_x_63) ;  /* 0x0000004800a09947 */ /* 0x002ff20003800000 */
.L_x_138:
[----:B------:R-:W-:Y:S01]  /*3770*/  LEA R4, R10, UR71, 0x4 ;  /* 0x000000470a047c11 */ /* 0x000fe2000f8e20ff */
[----:B------:R-:W-:Y:S01]  /*3780*/  @UP4 ULEA UR4, UR9, UR71, 0x3 ;  /* 0x0000004709044291 */ /* 0x000fe2000f8e18ff */
[----:B------:R-:W-:Y:S01]  /*3790*/  PLOP3.LUT P2, PT, PT, PT, PT, 0x80, 0x8 ;  /* 0x000000000008781c */ /* 0x000fe20003f4f070 */
[----:B------:R-:W-:Y:S01]  /*37a0*/  ULEA UR5, UR75, UR71, 0x3 ;  /* 0x000000474b057291 */ /* 0x000fe2000f8e18ff */
[----:B------:R-:W-:Y:S02]  /*37b0*/  PRMT R3, RZ, 0x654, R3 ;  /* 0x00000654ff037816 */ /* 0x000fe40000000003 */
[----:B------:R-:W2:Y:S01]  /*37c0*/  LDS.128 R4, [R4+0x100] ;  /* 0x0001000004047984 */ /* 0x000ea20000000c00 */
[----:B-1----:R-:W-:Y:S02]  /*37d0*/  @P0 SHF.L.U32 R2, R8, 0x1f, RZ ;  /* 0x0000001f08020819 */ /* 0x002fe400000006ff */
[----:B------:R-:W-:Y:S01]  /*37e0*/  SHF.L.U32 R0, R11, 0x1f, RZ ;  /* 0x0000001f0b007819 */ /* 0x000fe200000006ff */
[----:B------:R-:W-:Y:S01]  /*37f0*/  @!PT LDS RZ, [RZ] ;  /* 0x00000000fffff984 */ /* 0x000fe20000000800 */
[----:B------:R-:W-:Y:S01]  /*3800*/  @!PT LDS RZ, [RZ] ;  /* 0x00000000fffff984 */ /* 0x000fe20000000800 */
[----:B------:R-:W-:Y:S01]  /*3810*/  @!PT LDS RZ, [RZ] ;  /* 0x00000000fffff984 */ /* 0x000fe20000000800 */
[----:B------:R-:W-:Y:S01]  /*3820*/  @!PT LDS RZ, [RZ] ;  /* 0x00000000fffff984 */ /* 0x000fe20000000800 */
[----:B------:R1:W-:Y:S06]  /*3830*/  MEMBAR.ALL.CTA ;  /* 0x0000000000007992 */ /* 0x0003ec0000008000 */
[----:B-1----:R-:W1:Y:S01]  /*3840*/  FENCE.VIEW.ASYNC.S ;  /* 0x00000000000073c6 */ /* 0x002e620000000000 */
[----:B------:R-:W-:Y:S01]  /*3850*/  R2UR UR6, R15 ;  /* 0x000000000f0672ca */ /* 0x000fe200000e0000 */
[----:B------:R-:W-:Y:S01]  /*3860*/  IMAD.U32 R13, RZ, RZ, UR5 ;  /* 0x00000005ff0d7e24 */ /* 0x000fe2000f8e00ff */
[----:B-1----:R1:W-:Y:S01]  /*3870*/  SYNCS.ARRIVE.TRANS64.RED.A1T0 RZ, [R3+URZ], RZ ;  /* 0x000000ff03ff79a7 */ /* 0x0023e200081004ff */
[----:B------:R1:W3:Y:S01]  /*3880*/  @P0 SYNCS.PHASECHK.TRANS64.TRYWAIT P2, [UR4], R2 ;  /* 0x00000002ff0005a7 */ /* 0x0002e20008041104 */
[----:B------:R-:W-:Y:S01]  /*3890*/  ULEA.HI UR4, UR75, UR75, URZ, 0x1 ;  /* 0x0000004b4b047291 */ /* 0x000fe2000f8f08ff */
[----:B--2---:R-:W-:-:S03]  /*38a0*/  LOP3.LUT P1, RZ, R6, 0x1, RZ, 0xc0, !PT ;  /* 0x0000000106ff7812 */ /* 0x004fc6000782c0ff */
[----:B------:R-:W-:-:S04]  /*38b0*/  ULOP3.LUT UR8, UR4, 0xffe, URZ, 0xc0, !UPT ;  /* 0x00000ffe04087892 */ /* 0x000fc8000f8ec0ff */
[----:B------:R-:W-:Y:S01]  /*38c0*/  UIADD3 UR8, UPT, UPT, -UR8, UR75, URZ ;  /* 0x0000004b08087290 */ /* 0x000fe2000fffe1ff */
[----:B------:R-:W2:Y:S01]  /*38d0*/  SYNCS.PHASECHK.TRANS64.TRYWAIT P0, [UR5+0xb0], R0 ;  /* 0x0000b000ff0075a7 */ /* 0x000ea20008001105 */
[----:B------:R-:W-:-:S04]  /*38e0*/  USHF.L.U32 UR5, UR4, 0x5, URZ ;  /* 0x0000000504057899 */ /* 0x000fc800080006ff */
[----:B------:R-:W-:-:S04]  /*38f0*/  ULOP3.LUT UR4, UR5, 0xffffffc0, URZ, 0xc0, !UPT ;  /* 0xffffffc005047892 */ /* 0x000fc8000f8ec0ff */
[----:B------:R-:W-:-:S04]  /*3900*/  UIADD3 UR4, UPT, UPT, UR6, UR4, URZ ;  /* 0x0000000406047290 */ /* 0x000fc8000fffe0ff */
[----:B------:R-:W-:Y:S01]  /*3910*/  ULEA UR8, UR8, UR4, 0x14 ;  /* 0x0000000408087291 */ /* 0x000fe2000f8ea0ff */
[----:B-123--:R-:W-:Y:S11]  /*3920*/  @!P0 BRA `(.L_x_64) ;  /* 0x0000004800448947 */ /* 0x00eff60003800000 */
.L_x_140:
[----:B------:R-:W-:Y:S01]  /*3930*/  IADD3 R10, PT, PT, R10, 0x1, RZ ;  /* 0x000000010a0a7810 */ /* 0x000fe20007ffe0ff */
[----:B------:R-:W-:Y:S06]  /*3940*/  BRA.U !UP4, `(.L_x_65) ;  /* 0x000000050cec7547 */ /* 0x000fec000b800000 */
[----:B------:R-:W-:Y:S01]  /*3950*/  R2UR UR69, R14 ;  /* 0x000000000e4572ca */ /* 0x000fe200000e0000 */
[----:B------:R-:W-:Y:S01]  /*3960*/  UPLOP3.LUT UP2, UPT, UPT, UPT, UPT, 0x40, 0x4 ;  /* 0x000000000004789c */ /* 0x000fe20003f4e870 */
[----:B------:R-:W-:Y:S01]  /*3970*/  R2UR UR68, R12 ;  /* 0x000000000c4472ca */ /* 0x000fe200000e0000 */
[----:B------:R-:W-:-:S14]  /*3980*/  UMOV UR7, UR9 ;  /* 0x0000000900077c82 */ /* 0x000fdc0008000000 */
.L_x_68:
[----:B------:R-:W-:Y:S02]  /*3990*/  UIADD3 UR69, UPT, UPT, UR69, 0x1, URZ ;  /* 0x0000000145457890 */ /* 0x000fe4000fffe0ff */
[----:B--2---:R-:W-:Y:S02]  /*39a0*/  ULEA UR5, UR7, UR71, 0x3 ;  /* 0x0000004707057291 */ /* 0x004fe4000f8e18ff */
[----:B------:R-:W-:Y:S01]  /*39b0*/  UISETP.NE.AND UP3, UPT, UR69, URZ, UPT ;  /* 0x000000ff4500728c */ /* 0x000fe2000bf65270 */
[----:B------:R-:W-:Y:S10]  /*39c0*/  @P2 BRA `(.L_x_66) ;  /* 0x00000000000c2947 */ /* 0x000ff40003800000 */
[----:B-1----:R-:W-:Y:S04]  /*39d0*/  SHF.L.U32 R2, R8, 0x1f, RZ ;  /* 0x0000001f08027819 */ /* 0x002fe800000006ff */
[----:B------:R-:W1:Y:S02]  /*39e0*/  SYNCS.PHASECHK.TRANS64.TRYWAIT P0, [UR5], R2 ;  /* 0x00000002ff0075a7 */ /* 0x000e640008001105 */
[----:B-1----:R-:W-:Y:S05]  /*39f0*/  @!P0 BRA `(.L_x_67) ;  /* 0x00000048002c8947 */ /* 0x002fea0003800000 */
.L_x_66:
[----:B------:R-:W-:Y:S01]  /*3a00*/  UISETP.NE.AND UP0, UPT, UR68, 0x1, UPT ;  /* 0x000000014400788c */ /* 0x000fe2000bf05270 */
[----:B------:R-:W-:Y:S01]  /*3a10*/  PLOP3.LUT P2, PT, PT, PT, PT, 0x80, 0x8 ;  /* 0x000000000008781c */ /* 0x000fe20003f4f070 */
[----:B------:R-:W-:Y:S01]  /*3a20*/  UIADD3 UR9, UPT, UPT, UR7, 0x1, URZ ;  /* 0x0000000107097890 */ /* 0x000fe2000fffe0ff */
[----:B------:R-:W-:Y:S01]  /*3a30*/  MOV.SPILL R3, UR77 ;  /* 0x0000004d00037c02 */ /* 0x000fe20009000f00 */
[----:B------:R-:W-:Y:S01]  /*3a40*/  UIADD3 UR70, UPT, UPT, UR5, 0x18, URZ ;  /* 0x0000001805467890 */ /* 0x000fe2000fffe0ff */
[----:B-1----:R-:W-:Y:S01]  /*3a50*/  MOV.SPILL R2, UR76 ;  /* 0x0000004c00027c02 */ /* 0x002fe20009000f00 */
[----:B------:R-:W-:Y:S01]  /*3a60*/  UISETP.NE.AND UP1, UPT, UR9, 0x3, UPT ;  /* 0x000000030900788c */ /* 0x000fe2000bf25270 */
[----:B------:R-:W-:Y:S01]  /*3a70*/  PLOP3.LUT P0, PT, PT, PT, UP0, 0x80, 0x8 ;  /* 0x000000000008781c */ /* 0x000fe20003f0f008 */
[----:B------:R-:W-:Y:S02]  /*3a80*/  ULEA UR6, UR7, UR74, 0xb ;  /* 0x0000004a07067291 */ /* 0x000fe4000f8e58ff */
[----:B------:R-:W-:Y:S02]  /*3a90*/  USEL UR5, URZ, 0x1, UP1 ;  /* 0x00000001ff057887 */ /* 0x000fe40008800000 */
[----:B------:R-:W-:Y:S02]  /*3aa0*/  USEL UR9, UR9, URZ, UP1 ;  /* 0x000000ff09097287 */ /* 0x000fe40008800000 */
[----:B------:R-:W-:Y:S02]  /*3ab0*/  ULEA UR4, UR7, UR73, 0xb ;  /* 0x0000004907047291 */ /* 0x000fe4000f8e58ff */
[----:B------:R-:W-:Y:S01]  /*3ac0*/  @UP0 ULEA UR7, UR9, UR71, 0x3 ;  /* 0x0000004709070291 */ /* 0x000fe2000f8e18ff */
[----:B------:R-:W-:Y:S01]  /*3ad0*/  LOP3.LUT R8, R8, UR5, RZ, 0x3c, !PT ;  /* 0x0000000508087c12 */ /* 0x000fe2000f8e3cff */
[----:B------:R-:W-:Y:S02]  /*3ae0*/  UIADD3 UR22, UPT, UPT, UR6, 0x2, URZ ;  /* 0x0000000206167890 */ /* 0x000fe4000fffe0ff */
[----:B------:R-:W-:Y:S01]  /*3af0*/  UIADD3 UR18, UPT, UPT, UR4, 0x2, URZ ;  /* 0x0000000204127890 */ /* 0x000fe2000fffe0ff */
[----:B------:R-:W-:Y:S01]  /*3b00*/  @P0 SHF.L.U32 R0, R8, 0x1f, RZ ;  /* 0x0000001f08000819 */ /* 0x000fe200000006ff */
[----:B------:R-:W-:Y:S02]  /*3b10*/  UIADD3 UR14, UPT, UPT, UR6, 0x4, URZ ;  /* 0x00000004060e7890 */ /* 0x000fe4000fffe0ff */
[----:B------:R-:W-:Y:S01]  /*3b20*/  UIADD3 UR12, UPT, UPT, UR4, 0x4, URZ ;  /* 0x00000004040c7890 */ /* 0x000fe2000fffe0ff */
[----:B------:R2:W3:Y:S01]  /*3b30*/  @P0 SYNCS.PHASECHK.TRANS64.TRYWAIT P2, [UR7], R0 ;  /* 0x00000000ff0005a7 */ /* 0x0004e20008041107 */
[----:B------:R-:W-:Y:S02]  /*3b40*/  UIADD3 UR66, UPT, UPT, UR6, 0x6, URZ ;  /* 0x0000000606427890 */ /* 0x000fe4000fffe0ff */
        /* <DEDUP_REMOVED lines=24> */
[----:B------:R-:W-:Y:S01]  /*3cd0*/  UIADD3 UR68, UPT, UPT, UR68, -0x1, URZ ;  /* 0xffffffff44447890 */ /* 0x000fe2000fffe0ff */
[----:B------:R-:W-:Y:S01]  /*3ce0*/  UMOV UR7, 0x40004040 ;  /* 0x4000404000077882 */ /* 0x000fe20000000000 */
[----:B------:R-:W-:Y:S01]  /*3cf0*/  UMOV UR76, 0x0 ;  /* 0x00000000004c7882 */ /* 0x000fe20000000000 */
[----:B------:R-:W-:Y:S01]  /*3d00*/  UMOV UR77, 0x4100490 ;  /* 0x04100490004d7882 */ /* 0x000fe20000000000 */
[----:B------:R-:W-:Y:S01]  /*3d10*/  UMOV UR5, 0x40004040 ;  /* 0x4000404000057882 */ /* 0x000fe20000000000 */
[----:B------:R-:W-:Y:S01]  /*3d20*/  UMOV UR23, 0x40004040 ;  /* 0x4000404000177882 */ /* 0x000fe20000000000 */
[----:B------:R1:W-:Y:S01]  /*3d30*/  UTCHMMA gdesc[UR4], gdesc[UR6], tmem[UR8], tmem[UR76], idesc[UR77], UP2 ;  /* 0x00ff4c06040075ea */ /* 0x0003e20009000008 */
[----:B------:R-:W-:Y:S01]  /*3d40*/  UPLOP3.LUT UP2, UPT, UPT, UPT, UPT, 0x80, 0x8 ;  /* 0x000000000008789c */ /* 0x000fe20003f4f070 */
[----:B------:R-:W-:Y:S01]  /*3d50*/  UMOV UR19, 0x40004040 ;  /* 0x4000404000137882 */ /* 0x000fe20000000000 */
[----:B------:R-:W-:Y:S01]  /*3d60*/  UMOV UR15, 0x40004040 ;  /* 0x40004040000f7882 */ /* 0x000fe20000000000 */
[----:B------:R4:W-:Y:S01]  /*3d70*/  UTCHMMA gdesc[UR18], gdesc[UR22], tmem[UR8], tmem[UR76], idesc[UR77], UPT ;  /* 0x00ff4c16120075ea */ /* 0x0009e2000b800008 */
[----:B------:R-:W-:Y:S01]  /*3d80*/  UMOV UR13, 0x40004040 ;  /* 0x40004040000d7882 */ /* 0x000fe20000000000 */
        /* <DEDUP_REMOVED lines=18> */
[----:B-1----:R-:W-:Y:S01]  /*3eb0*/  UIADD3 UR4, UPT, UPT, UR4, 0x606, URZ ;  /* 0x0000060604047890 */ /* 0x002fe2000fffe0ff */
[----:B------:R-:W-:Y:S01]  /*3ec0*/  UMOV UR6, 0x0 ;  /* 0x0000000000067882 */ /* 0x000fe20000000000 */
[----:B------:R-:W-:Y:S01]  /*3ed0*/  UMOV UR7, 0x4100490 ;  /* 0x0410049000077882 */ /* 0x000fe20000000000 */
[----:B------:R-:W-:Y:S01]  /*3ee0*/  UMOV UR31, 0x40004040 ;  /* 0x40004040001f7882 */ /* 0x000fe20000000000 */
[----:B----4-:R-:W-:Y:S01]  /*3ef0*/  UMOV UR22, 0x0 ;  /* 0x0000000000167882 */ /* 0x010fe20000000000 */
[----:B------:R-:W-:Y:S01]  /*3f00*/  UMOV UR23, 0x4100490 ;  /* 0x0410049000177882 */ /* 0x000fe20000000000 */
[----:B------:R-:W-:Y:S01]  /*3f10*/  R2UR.FILL UR77, R3 ;  /* 0x00000000034d72ca */ /* 0x000fe200004e0000 */
[----:B------:R1:W-:Y:S01]  /*3f20*/  UTCHMMA gdesc[UR12], gdesc[UR14], tmem[UR8], tmem[UR22], idesc[UR23], UPT ;  /* 0x00ff160e0c0075ea */ /* 0x0003e2000b800008 */
[----:B------:R-:W-:Y:S01]  /*3f30*/  R2UR.FILL UR76, R2 ;  /* 0x00000000024c72ca */ /* 0x000fe200004e0000 */
[----:B------:R-:W-:Y:S01]  /*3f40*/  UTCHMMA gdesc[UR64], gdesc[UR66], tmem[UR8], tmem[UR22], idesc[UR23], UPT ;  /* 0x00ff1642400075ea */ /* 0x000fe2000b800008 */
[----:B------:R-:W-:Y:S01]  /*3f50*/  UTCHMMA gdesc[UR60], gdesc[UR62], tmem[UR8], tmem[UR22], idesc[UR23], UPT ;  /* 0x00ff163e3c0075ea */ /* 0x000fe2000b800008 */
[----:B------:R-:W-:Y:S01]  /*3f60*/  UMOV UR18, 0x0 ;  /* 0x0000000000127882 */ /* 0x000fe20000000000 */
[----:B------:R-:W-:Y:S01]  /*3f70*/  UMOV UR19, 0x4100490 ;  /* 0x0410049000137882 */ /* 0x000fe20000000000 */
[----:B------:R-:W-:Y:S01]  /*3f80*/  UMOV UR29, 0x40004040 ;  /* 0x40004040001d7882 */ /* 0x000fe20000000000 */
[----:B------:R-:W-:Y:S01]  /*3f90*/  UTCHMMA gdesc[UR56], gdesc[UR58], tmem[UR8], tmem[UR18], idesc[UR19], UPT ;  /* 0x00ff123a380075ea */ /* 0x000fe2000b800008 */
[----:B------:R-:W-:Y:S01]  /*3fa0*/  UTCHMMA gdesc[UR52], gdesc[UR54], tmem[UR8], tmem[UR18], idesc[UR19], UPT ;  /* 0x00ff1236340075ea */ /* 0x000fe2000b800008 */
[----:B------:R-:W-:Y:S01]  /*3fb0*/  UTCHMMA gdesc[UR48], gdesc[UR50], tmem[UR8], tmem[UR18], idesc[UR19], UPT ;  /* 0x00ff1232300075ea */ /* 0x000fe2000b800008 */
[----:B------:R-:W-:Y:S01]  /*3fc0*/  UTCHMMA gdesc[UR44], gdesc[UR46], tmem[UR8], tmem[UR6], idesc[UR7], UPT ;  /* 0x00ff062e2c0075ea */ /* 0x000fe2000b800008 */
[----:B------:R-:W-:Y:S01]  /*3fd0*/  UMOV UR27, 0x40004040 ;  /* 0x40004040001b7882 */ /* 0x000fe20000000000 */
[----:B------:R-:W-:Y:S01]  /*3fe0*/  UMOV UR25, 0x40004040 ;  /* 0x4000404000197882 */ /* 0x000fe20000000000 */
[----:B------:R-:W-:Y:S01]  /*3ff0*/  UMOV UR21, 0x40004040 ;  /* 0x4000404000157882 */ /* 0x000fe20000000000 */
[----:B------:R-:W-:Y:S01]  /*4000*/  UMOV UR17, 0x40004040 ;  /* 0x4000404000117882 */ /* 0x000fe20000000000 */
[----:B------:R-:W-:Y:S01]  /*4010*/  UMOV UR11, 0x40004040 ;  /* 0x40004040000b7882 */ /* 0x000fe20000000000 */
[----:B-1----:R-:W-:Y:S01]  /*4020*/  UMOV UR12, 0x0 ;  /* 0x00000000000c7882 */ /* 0x002fe20000000000 */
[----:B------:R-:W-:Y:S01]  /*4030*/  UMOV UR13, 0x4100490 ;  /* 0x04100490000d7882 */ /* 0x000fe20000000000 */
[----:B------:R-:W-:Y:S01]  /*4040*/  UMOV UR14, 0x0 ;  /* 0x00000000000e7882 */ /* 0x000fe20000000000 */
[----:B------:R-:W-:Y:S01]  /*4050*/  UTCHMMA gdesc[UR40], gdesc[UR42], tmem[UR8], tmem[UR12], idesc[UR13], UPT ;  /* 0x00ff0c2a280075ea */ /* 0x000fe2000b800008 */
[----:B------:R-:W-:Y:S01]  /*4060*/  UTCHMMA gdesc[UR36], gdesc[UR38], tmem[UR8], tmem[UR6], idesc[UR7], UPT ;  /* 0x00ff0626240075ea */ /* 0x000fe2000b800008 */
[----:B------:R-:W-:Y:S01]  /*4070*/  UMOV UR15, 0x4100490 ;  /* 0x04100490000f7882 */ /* 0x000fe20000000000 */
[----:B------:R-:W-:Y:S01]  /*4080*/  UTCHMMA gdesc[UR32], gdesc[UR34], tmem[UR8], tmem[UR18], idesc[UR19], UPT ;  /* 0x00ff1222200075ea */ /* 0x000fe2000b800008 */
[----:B------:R-:W-:Y:S01]  /*4090*/  UTCHMMA gdesc[UR28], gdesc[UR30], tmem[UR8], tmem[UR14], idesc[UR15], UPT ;  /* 0x00ff0e1e1c0075ea */ /* 0x000fe2000b800008 */
[----:B------:R-:W-:Y:S01]  /*40a0*/  UTCHMMA gdesc[UR24], gdesc[UR26], tmem[UR8], tmem[UR12], idesc[UR13], UPT ;  /* 0x00ff0c1a180075ea */ /* 0x000fe2000b800008 */
[----:B------:R1:W-:Y:S01]  /*40b0*/  UTCHMMA gdesc[UR16], gdesc[UR20], tmem[UR8], tmem[UR6], idesc[UR7], UPT ;  /* 0x00ff0614100075ea */ /* 0x0003e2000b800008 */
[----:B------:R2:W-:Y:S01]  /*40c0*/  UTCHMMA gdesc[UR4], gdesc[UR10], tmem[UR8], tmem[UR76], idesc[UR77], UPT ;  /* 0x00ff4c0a040075ea */ /* 0x0005e2000b800008 */
[----:B------:R2:W-:Y:S01]  /*40d0*/  UTCBAR.MULTICAST [UR70], URZ, UR72 ;  /* 0x000000ff460073e9 */ /* 0x0005e20008000848 */
[----:B-1----:R-:W-:Y:S01]  /*40e0*/  UMOV UR7, UR9 ;  /* 0x0000000900077c82 */ /* 0x002fe20008000000 */
[----:B---3--:R-:W-:Y:S05]  /*40f0*/  BRA.U UP3, `(.L_x_68) ;  /* 0xfffffff903247547 */ /* 0x008fea000b83ffff */
.L_x_65:
[----:B--2---:R-:W-:Y:S02]  /*4100*/  R2UR UR4, R13 ;  /* 0x000000000d0472ca */ /* 0x004fe400000e0000 */
[----:B------:R-:W-:-:S04]  /*4110*/  ISETP.NE.AND P0, PT, R10, 0x2, PT ;  /* 0x000000020a00780c */ /* 0x000fc80003f05270 */
[----:B-1----:R-:W-:Y:S02]  /*4120*/  SEL R0, RZ, 0x1, P0 ;  /* 0x00000001ff007807 */ /* 0x002fe40000000000 */
[----:B------:R-:W-:Y:S02]  /*4130*/  SEL R10, R10, RZ, P0 ;  /* 0x000000ff0a0a7207 */ /* 0x000fe40000000000 */
[----:B------:R-:W-:-:S03]  /*4140*/  LOP3.LUT R9, R9, R0, RZ, 0x3c, !PT ;  /* 0x0000000009097212 */ /* 0x000fc600078e3cff */
[----:B------:R-:W-:Y:S02]  /*4150*/  UIADD3 UR5, UPT, UPT, UR4, 0x90, URZ ;  /* 0x0000009004057890 */ /* 0x000fe4000fffe0ff */
[----:B------:R-:W-:-:S04]  /*4160*/  UIADD3 UR4, UPT, UPT, UR75, 0x1, URZ ;  /* 0x000000014b047890 */ /* 0x000fc8000fffe0ff */
[----:B------:R-:W-:-:S03]  /*4170*/  UISETP.NE.AND UP0, UPT, UR4, 0x4, UPT ;  /* 0x000000040400788c */ /* 0x000fc6000bf05270 */
[----:B------:R1:W-:Y:S01]  /*4180*/  UTCBAR [UR5], URZ ;  /* 0x000000ff050073e9 */ /* 0x0003e200080000ff */
[----:B------:R-:W-:Y:S02]  /*4190*/  USEL UR6, URZ, 0x1, UP0 ;  /* 0x00000001ff067887 */ /* 0x000fe40008000000 */
[----:B------:R-:W-:-:S04]  /*41a0*/  USEL UR75, UR4, URZ, UP0 ;  /* 0x000000ff044b7287 */ /* 0x000fc80008000000 */
[----:B------:R-:W-:Y:S01]  /*41b0*/  LOP3.LUT R11, R11, UR6, RZ, 0x3c, !PT ;  /* 0x000000060b0b7c12 */ /* 0x000fe2000f8e3cff */
[----:B------:R-:W-:Y:S07]  /*41c0*/  @P1 BRA `(.L_x_69) ;  /* 0xfffffff400501947 */ /* 0x000fee000383ffff */
[----:B------:R-:W2:Y:S01]  /*41d0*/  S2UR UR8, SR_CgaCtaId ;  /* 0x00000000000879c3 */ /* 0x000ea20000008800 */
[----:B------:R-:W-:Y:S01]  /*41e0*/  ELECT P0, URZ, PT ;  /* 0x0000000000ff782f */ /* 0x000fe20003800000 */
[----:B------:R-:W-:Y:S01]  /*41f0*/  IMAD.MOV.U32 R0, RZ, RZ, 0x1 ;  /* 0x00000001ff007424 */ /* 0x000fe200078e00ff */
[----:B------:R-:W-:Y:S01]  /*4200*/  UIADD3 UR71, UPT, UPT, UR71, 0xb0, URZ ;  /* 0x000000b047477890 */ /* 0x000fe2000fffe0ff */
[----:B------:R-:W-:Y:S01]  /*4210*/  SHF.L.U32 R2, R11, 0x1f, RZ ;  /* 0x0000001f0b027819 */ /* 0x000fe200000006ff */
[----:B------:R-:W-:-:S03]  /*4220*/  UMOV UR4, 0x40 ;  /* 0x0000004000047882 */ /* 0x000fc60000000000 */
[----:B------:R-:W-:Y:S01]  /*4230*/  UVIRTCOUNT.DEALLOC.SMPOOL 0x80 ;  /* 0x000000800000784c */ /* 0x000fe20000000000 */
[----:B--2---:R-:W-:Y:S02]  /*4240*/  ULEA UR8, UR8, UR4, 0x18 ;  /* 0x0000000408087291 */ /* 0x004fe4000f8ec0ff */
[----:B------:R-:W-:-:S07]  /*4250*/  ULEA UR4, UR75, UR71, 0x3 ;  /* 0x000000474b047291 */ /* 0x000fce000f8e18ff */
[----:B------:R2:W-:Y:S02]  /*4260*/  @P0 STS.U8 [UR8+0x1c], R0 ;  /* 0x00001c00ff000988 */ /* 0x0005e40008000008 */
[----:B------:R-:W3:Y:S02]  /*4270*/  SYNCS.PHASECHK.TRANS64.TRYWAIT P0, [UR4], R2 ;  /* 0x00000002ff0075a7 */ /* 0x000ee40008001104 */
[----:B--23--:R-:W-:Y:S05]  /*4280*/  @!P0 BRA `(.L_x_70) ;  /* 0x0000004000208947 */ /* 0x00cfea0003800000 */
.L_x_143:
[----:B------:R-:W-:-:S04]  /*4290*/  UIADD3 UR4, UPT, UPT, UR75, 0x1, URZ ;  /* 0x000000014b047890 */ /* 0x000fc8000fffe0ff */
[----:B------:R-:W-:-:S04]  /*42a0*/  UISETP.NE.AND UP0, UPT, UR4, 0x4, UPT ;  /* 0x000000040400788c */ /* 0x000fc8000bf05270 */
[----:B------:R-:W-:Y:S02]  /*42b0*/  USEL UR6, URZ, 0x1, UP0 ;  /* 0x00000001ff067887 */ /* 0x000fe40008000000 */
[----:B------:R-:W-:-:S04]  /*42c0*/  USEL UR4, UR4, URZ, UP0 ;  /* 0x000000ff04047287 */ /* 0x000fc80008000000 */
[----:B-1----:R-:W-:Y:S01]  /*42d0*/  ULEA UR5, UR4, UR71, 0x3 ;  /* 0x0000004704057291 */ /* 0x002fe2000f8e18ff */
[----:B--2---:R-:W-:-:S04]  /*42e0*/  LOP3.LUT R2, R11, UR6, RZ, 0x3c, !PT ;  /* 0x000000060b027c12 */ /* 0x004fc8000f8e3cff */
[----:B------:R-:W-:-:S04]  /*42f0*/  SHF.L.U32 R3, R2, 0x1f, RZ ;  /* 0x0000001f02037819 */ /* 0x000fc800000006ff */
[----:B------:R-:W1:Y:S02]  /*4300*/  SYNCS.PHASECHK.TRANS64.TRYWAIT P0, [UR5], R3 ;  /* 0x00000003ff0075a7 */ /* 0x000e640008001105 */
[----:B-1----:R-:W-:Y:S05]  /*4310*/  @!P0 BRA `(.L_x_71) ;  /* 0x0000004000148947 */ /* 0x002fea0003800000 */
.L_x_145:
        /* <DEDUP_REMOVED lines=9> */
.L_x_147:
[----:B------:R-:W-:-:S04]  /*43b0*/  UIADD3 UR4, UPT, UPT, UR4, 0x1, URZ ;  /* 0x0000000104047890 */ /* 0x000fc8000fffe0ff */
[----:B------:R-:W-:-:S04]  /*43c0*/  UISETP.NE.AND UP0, UPT, UR4, 0x4, UPT ;  /* 0x000000040400788c */ /* 0x000fc8000bf05270 */
[----:B------:R-:W-:Y:S02]  /*43d0*/  USEL UR5, URZ, 0x1, UP0 ;  /* 0x00000001ff057887 */ /* 0x000fe40008000000 */
[----:B------:R-:W-:-:S04]  /*43e0*/  USEL UR4, UR4, URZ, UP0 ;  /* 0x000000ff04047287 */ /* 0x000fc80008000000 */
[----:B------:R-:W-:Y:S01]  /*43f0*/  ULEA UR4, UR4, UR71, 0x3 ;  /* 0x0000004704047291 */ /* 0x000fe2000f8e18ff */
[----:B------:R-:W-:-:S04]  /*4400*/  LOP3.LUT R2, R2, UR5, RZ, 0x3c, !PT ;  /* 0x0000000502027c12 */ /* 0x000fc8000f8e3cff */
[----:B------:R-:W-:-:S04]  /*4410*/  SHF.L.U32 R2, R2, 0x1f, RZ ;  /* 0x0000001f02027819 */ /* 0x000fc800000006ff */
[----:B------:R-:W2:Y:S02]  /*4420*/  SYNCS.PHASECHK.TRANS64.TRYWAIT P0, [UR4], R2 ;  /* 0x00000002ff0075a7 */ /* 0x000ea40008001104 */
[----:B--2---:R-:W-:Y:S05]  /*4430*/  @!P0 BRA `(.L_x_73) ;  /* 0x0000003c00fc8947 */ /* 0x004fea0003800000 */
.L_x_149:
[----:B------:R-:W-:Y:S01]  /*4440*/  NOP ;  /* 0x0000000000007918 */ /* 0x000fe20000000000 */
[----:B-1----:R-:W1:Y:S01]  /*4450*/  LDS R0, [UR8+0x14] ;  /* 0x00001408ff007984 */ /* 0x002e620008000800 */
[----:B------:R-:W-:Y:S01]  /*4460*/  R2UR UR4, R15 ;  /* 0x000000000f0472ca */ /* 0x000fe200000e0000 */
[----:B------:R-:W-:Y:S01]  /*4470*/  UMOV UR5, 0xffff ;  /* 0x0000ffff00057882 */ /* 0x000fe20000000000 */
[----:B------:R-:W-:-:S11]  /*4480*/  UMOV UR6, 0x1 ;  /* 0x0000000100067882 */ /* 0x000fd60000000000 */
[----:B------:R-:W-:-:S04]  /*4490*/  ULOP3.LUT UR4, UR4, 0xffff, URZ, 0xc0, !UPT ;  /* 0x0000ffff04047892 */ /* 0x000fc8000f8ec0ff */
[----:B------:R-:W-:-:S04]  /*44a0*/  USHF.R.U32.HI UR4, URZ, 0x5, UR4 ;  /* 0x00000005ff047899 */ /* 0x000fc80008011604 */
[----:B------:R-:W-:Y:S02]  /*44b0*/  USHF.L.U32 UR5, UR5, UR4, URZ ;  /* 0x0000000405057299 */ /* 0x000fe400080006ff */
[----:B------:R-:W-:-:S04]  /*44c0*/  USHF.L.U32 UR4, UR6, UR4, URZ ;  /* 0x0000000406047299 */ /* 0x000fc800080006ff */
[----:B-1----:R-:W-:-:S04]  /*44d0*/  LOP3.LUT R0, R0, UR5, RZ, 0xc0, !PT ;  /* 0x0000000500007c12 */ /* 0x002fc8000f8ec0ff */
[----:B------:R-:W-:-:S13]  /*44e0*/  ISETP.NE.AND P0, PT, R0, UR5, PT ;  /* 0x0000000500007c0c */ /* 0x000fda000bf05270 */
[----:B------:R-:W-:Y:S05]  /*44f0*/  @P0 BRA `(.L_x_74) ;  /* 0x0000000000580947 */ /* 0x000fea0003800000 */
[----:B------:R-:W1:Y:S02]  /*4500*/  LDS R0, [UR8+0x18] ;  /* 0x00001808ff007984 */ /* 0x000e640008000800 */
[----:B-1----:R-:W-:-:S04]  /*4510*/  LOP3.LUT R0, R0, UR4, RZ, 0xc0, !PT ;  /* 0x0000000400007c12 */ /* 0x002fc8000f8ec0ff */
[----:B------:R-:W-:-:S13]  /*4520*/  ISETP.NE.AND P0, PT, R0, UR4, PT ;  /* 0x0000000400007c0c */ /* 0x000fda000bf05270 */
[----:B------:R-:W-:Y:S05]  /*4530*/  @P0 BRA `(.L_x_75) ;  /* 0x00000000003c0947 */ /* 0x000fea0003800000 */
[----:B------:R-:W1:Y:S01]  /*4540*/  S2R R2, SR_LANEID ;  /* 0x0000000000027919 */ /* 0x000e620000000000 */
[----:B------:R-:W-:-:S06]  /*4550*/  ULOP3.LUT UR5, URZ, UR5, URZ, 0x33, !UPT ;  /* 0x00000005ff057292 */ /* 0x000fcc000f8e33ff */
[----:B------:R-:W-:-:S04]  /*4560*/  IMAD.U32 R0, RZ, RZ, UR5 ;  /* 0x00000005ff007e24 */ /* 0x000fc8000f8e00ff */
[----:B------:R2:W3:Y:S02]  /*4570*/  REDUX UR7, R0 ;  /* 0x00000000000773c4 */ /* 0x0004e40000000000 */
[----:B------:R4:W-:Y:S01]  /*4580*/  UTCATOMSWS.AND URZ, UR5 ;  /* 0x0000000500ff79e3 */ /* 0x0009e20008000000 */
[----:B--2---:R-:W-:Y:S01]  /*4590*/  LOP3.LUT R0, RZ, UR4, RZ, 0x33, !PT ;  /* 0x00000004ff007c12 */ /* 0x004fe2000f8e33ff */
[----:B------:R-:W-:Y:S02]  /*45a0*/  VOTEU.ANY UR4, UPT, PT ;  /* 0x0000000000047886 */ /* 0x000fe400038e0100 */
[----:B------:R-:W-:Y:S02]  /*45b0*/  UFLO.U32 UR4, UR4 ;  /* 0x00000004000472bd */ /* 0x000fe400080e0000 */
[----:B------:R-:W2:Y:S04]  /*45c0*/  REDUX UR6, R0 ;  /* 0x00000000000673c4 */ /* 0x000ea80000000000 */
[----:B-1----:R-:W-:-:S02]  /*45d0*/  ISETP.EQ.U32.AND P0, PT, R2, UR4, PT ;  /* 0x0000000402007c0c */ /* 0x002fc4000bf02070 */
[----:B---3--:R-:W-:-:S11]  /*45e0*/  MOV R2, UR7 ;  /* 0x0000000700027c02 */ /* 0x008fd60008000f00 */
[----:B------:R4:W-:Y:S01]  /*45f0*/  @P0 ATOMS.AND RZ, [UR8+0x14], R2 ;  /* 0x00001402ffff098c */ /* 0x0009e2000a800008 */
[----:B--2---:R-:W-:-:S05]  /*4600*/  IMAD.U32 R0, RZ, RZ, UR6 ;  /* 0x00000006ff007e24 */ /* 0x004fca000f8e00ff */
[----:B------:R4:W-:Y:S01]  /*4610*/  @P0 ATOMS.AND RZ, [UR8+0x18], R0 ;  /* 0x00001800ffff098c */ /* 0x0009e2000a800008 */
[----:B------:R-:W-:Y:S05]  /*4620*/  BRA `(.L_x_76) ;  /* 0x0000000000147947 */ /* 0x000fea0003800000 */
.L_x_75:
[----:B------:R-:W-:Y:S02]  /*4630*/  MOV R2, 0x4650 ;  /* 0x0000465000027802 */ /* 0x000fe40000000f00 */
[----:B-----5:R-:W-:Y:S05]  /*4640*/  CALL.REL.NOINC `($__internal_0_$__cuda_sm10x_tcgen05_guardrail_trap_col_being_dealloced_not_returned_by_alloc) ;  /* 0x00000040006c7944 */ /* 0x020fea0003c00000 */
[----:B------:R-:W-:Y:S05]  /*4650*/  BRA `(.L_x_76) ;  /* 0x0000000000087947 */ /* 0x000fea0003800000 */
.L_x_74:
[----:B------:R-:W-:Y:S02]  /*4660*/  MOV R2, 0x4680 ;  /* 0x0000468000027802 */ /* 0x000fe40000000f00 */
[----:B-----5:R-:W-:Y:S05]  /*4670*/  CALL.REL.NOINC `($__internal_2_$__cuda_sm10x_tcgen05_guardrail_trap_unallocated_columns_being_dealloced) ;  /* 0x0000004000787944 */ /* 0x020fea0003c00000 */
.L_x_76:
[----:B------:R-:W-:Y:S01]  /*4680*/  NOP ;  /* 0x0000000000007918 */ /* 0x000fe20000000000 */
[----:B----4-:R-:W-:Y:S05]  /*4690*/  EXIT ;  /* 0x000000000000794d */ /* 0x010fea0003800000 */
.L_x_58:
[----:B------:R-:W-:-:S09]  /*46a0*/  UISETP.NE.OR UP0, UPT, UR18, 0x3, !UP3 ;  /* 0x000000031200788c */ /* 0x000fd2000df05670 */
[----:B------:R-:W-:Y:S05]  /*46b0*/  BRA.U UP0, `(.L_x_77) ;  /* 0x0000001100247547 */ /* 0x000fea000b800000 */
[----:B------:R-:W2:Y:S01]  /*46c0*/  LDCU.64 UR4, c[0x0][0x888] ;  /* 0x00011100ff0477ac */ /* 0x000ea20008000a00 */
[----:B------:R-:W3:Y:S01]  /*46d0*/  LDC.64 R12, c[0x0][0x348] ;  /* 0x0000d200ff0c7b82 */ /* 0x000ee20000000a00 */
[----:B------:R-:W-:Y:S02]  /*46e0*/  HFMA2 R9, -RZ, RZ, 0, 0 ;  /* 0x00000000ff097431 */ /* 0x000fe400000001ff */
[----:B------:R-:W-:Y:S01]  /*46f0*/  IMAD.MOV.U32 R11, RZ, RZ, 0x1 ;  /* 0x00000001ff0b7424 */ /* 0x000fe200078e00ff */
[----:B------:R-:W4:Y:S01]  /*4700*/  LDCU UR36, c[0x0][0x370] ;  /* 0x00006e00ff2477ac */ /* 0x000f220008000800 */
[----:B------:R-:W-:Y:S01]  /*4710*/  IMAD.MOV.U32 R10, RZ, RZ, RZ ;  /* 0x000000ffff0a7224 */ /* 0x000fe200078e00ff */
[----:B------:R-:W-:Y:S01]  /*4720*/  MOV R3, 0x1000 ;  /* 0x0000100000037802 */ /* 0x000fe20000000f00 */
[----:B------:R-:W4:Y:S01]  /*4730*/  LDCU.128 UR32, c[0x0][0xb10] ;  /* 0x00016200ff2077ac */ /* 0x000f220008000c00 */
[----:B------:R-:W1:Y:S01]  /*4740*/  LDCU UR29, c[0x0][0x374] ;  /* 0x00006e80ff1d77ac */ /* 0x000e620008000800 */
[----:B------:R-:W1:Y:S01]  /*4750*/  LDCU.64 UR30, c[0x0][0x890] ;  /* 0x00011200ff1e77ac */ /* 0x000e620008000a00 */
[----:B--2---:R-:W-:Y:S01]  /*4760*/  UISETP.NE.U32.AND UP0, UPT, UR4, URZ, UPT ;  /* 0x000000ff0400728c */ /* 0x004fe2000bf05070 */
[----:B------:R-:W2:Y:S01]  /*4770*/  LDCU UR15, c[0x0][0xb0c] ;  /* 0x00016180ff0f77ac */ /* 0x000ea20008000800 */
[----:B------:R-:W3:Y:S01]  /*4780*/  LDCU UR41, c[0x0][0xb20] ;  /* 0x00016400ff2977ac */ /* 0x000ee20008000800 */
[----:B------:R-:W3:Y:S01]  /*4790*/  LDCU UR4, c[0x0][0xb30] ;  /* 0x00016600ff0477ac */ /* 0x000ee20008000800 */
[----:B----4-:R-:W-:-:S02]  /*47a0*/  UIMAD.WIDE.U32 UR6, UR36, UR32, URZ ;  /* 0x00000020240672a5 */ /* 0x010fc4000f8e00ff */
[----:B-1----:R-:W-:Y:S02]  /*47b0*/  UIMAD.WIDE.U32 UR8, UR29, UR35, URZ ;  /* 0x000000231d0872a5 */ /* 0x002fe4000f8e00ff */
[----:B------:R-:W-:Y:S02]  /*47c0*/  USEL UR40, URZ, 0x1, UP5 ;  /* 0x00000001ff287887 */ /* 0x000fe4000a800000 */
[----:B------:R-:W-:Y:S02]  /*47d0*/  UISETP.NE.U32.AND UP6, UPT, UR30, URZ, UPT ;  /* 0x000000ff1e00728c */ /* 0x000fe4000bfc5070 */
[----:B------:R-:W-:Y:S01]  /*47e0*/  UISETP.NE.AND.EX UP5, UPT, UR5, URZ, UPT, UP0 ;  /* 0x000000ff0500728c */ /* 0x000fe2000bfa5300 */
[----:B------:R-:W-:Y:S01]  /*47f0*/  UMOV UR24, 0x400 ;  /* 0x0000040000187882 */ /* 0x000fe20000000000 */
[----:B------:R-:W-:Y:S01]  /*4800*/  UISETP.NE.AND UP0, UPT, UR39, 0x1, UPT ;  /* 0x000000012700788c */ /* 0x000fe2000bf05270 */
[----:B------:R-:W-:Y:S01]  /*4810*/  UMOV UR6, UR7 ;  /* 0x0000000700067c82 */ /* 0x000fe20008000000 */
[----:B------:R-:W-:Y:S01]  /*4820*/  UMOV UR37, UR9 ;  /* 0x0000000900257c82 */ /* 0x000fe20008000000 */
[----:B--2---:R-:W-:Y:S01]  /*4830*/  UISETP.NE.AND UP0, UPT, UR15, 0x1, UPT ;  /* 0x000000010f00788c */ /* 0x004fe2000bf05270 */
[----:B------:R-:W-:Y:S01]  /*4840*/  UMOV UR25, URZ ;  /* 0x000000ff00197c82 */ /* 0x000fe20008000000 */
[----:B------:R-:W-:-:S02]  /*4850*/  UPLOP3.LUT UP4, UPT, UPT, UPT, UPT, 0x40, 0x4 ;  /* 0x000000000004789c */ /* 0x000fc40003f8e870 */
[----:B------:R-:W-:Y:S01]  /*4860*/  UISETP.GE.AND UP2, UPT, UR39, 0x1, UPT ;  /* 0x000000012700788c */ /* 0x000fe2000bf46270 */
[----:B------:R-:W1:Y:S01]  /*4870*/  LDCU.64 UR16, c[0x0][0xb28] ;  /* 0x00016500ff1077ac */ /* 0x000e620008000a00 */
[----:B------:R-:W-:Y:S02]  /*4880*/  ULEA UR24, UR55, UR24, 0x18 ;  /* 0x0000001837187291 */ /* 0x000fe4000f8ec0ff */
[----:B------:R-:W-:Y:S02]  /*4890*/  UISETP.NE.AND.EX UP6, UPT, UR31, URZ, UPT, UP6 ;  /* 0x000000ff1f00728c */ /* 0x000fe4000bfc5360 */
[----:B------:R-:W-:Y:S02]  /*48a0*/  USHF.R.U32.HI UR38, URZ, UR33, UR6 ;  /* 0x00000021ff267299 */ /* 0x000fe40008011606 */
[----:B---3--:R-:W-:Y:S02]  /*48b0*/  USHF.R.U32.HI UR37, URZ, UR41, UR37 ;  /* 0x00000029ff257299 */ /* 0x008fe40008011625 */
[----:B------:R-:W-:-:S02]  /*48c0*/  UISETP.NE.AND UP0, UPT, UR34, 0x1, UPT ;  /* 0x000000012200788c */ /* 0x000fc4000bf05270 */
[----:B------:R-:W-:-:S11]  /*48d0*/  UISETP.NE.AND UP3, UPT, UR4, 0x1, UPT ;  /* 0x000000010400788c */ /* 0x000fd6000bf65270 */
.L_x_86:
[C---:B------:R-:W-:Y:S02]  /*48e0*/  LEA R8, R10.reuse, UR24, 0x3 ;  /* 0x000000180a087c11 */ /* 0x040fe4000f8e18ff */
[----:B------:R-:W-:Y:S02]  /*48f0*/  SHF.L.U32 R0, R9, 0x1f, RZ ;  /* 0x0000001f09007819 */ /* 0x000fe400000006ff */
[----:B------:R-:W-:Y:S02]  /*4900*/  LEA R4, R10, UR24, 0x4 ;  /* 0x000000180a047c11 */ /* 0x000fe4000f8e20ff */
[----:B--2---:R-:W2:Y:S02]  /*4910*/  SYNCS.PHASECHK.TRANS64.TRYWAIT P0, [R8+URZ+0x70], R0 ;  /* 0x00007000080075a7 */ /* 0x004ea400080011ff */
[----:B--2---:R-:W-:Y:S05]  /*4920*/  @!P0 BRA `(.L_x_78) ;  /* 0x0000003800d88947 */ /* 0x004fea0003800000 */
.L_x_150:
[----:B------:R-:W3:Y:S01]  /*4930*/  LDS.128 R4, [R4+0x100] ;  /* 0x0001000004047984 */ /* 0x000ee20000000c00 */
[----:B------:R-:W-:Y:S01]  /*4940*/  UISETP.GE.AND UP0, UPT, UR39, 0x1, UPT ;  /* 0x000000012700788c */ /* 0x000fe2000bf06270 */
[----:B------:R-:W-:Y:S01]  /*4950*/  @!PT LDS RZ, [RZ] ;  /* 0x00000000fffff984 */ /* 0x000fe20000000800 */
[----:B------:R-:W-:Y:S01]  /*4960*/  @!PT LDS RZ, [RZ] ;  /* 0x00000000fffff984 */ /* 0x000fe20000000800 */
[----:B------:R-:W-:Y:S01]  /*4970*/  @!PT LDS RZ, [RZ] ;  /* 0x00000000fffff984 */ /* 0x000fe20000000800 */
[----:B------:R-:W-:Y:S01]  /*4980*/  @!PT LDS RZ, [RZ] ;  /* 0x00000000fffff984 */ /* 0x000fe20000000800 */
[----:B------:R4:W-:Y:S06]  /*4990*/  MEMBAR.ALL.CTA ;  /* 0x0000000000007992 */ /* 0x0009ec0000008000 */
[----:B----4-:R-:W4:Y:S01]  /*49a0*/  FENCE.VIEW.ASYNC.S ;  /* 0x00000000000073c6 */ /* 0x010f220000000000 */
[----:B---3--:R-:W-:Y:S11]  /*49b0*/  LOP3.LUT P0, RZ, R6, 0x1, RZ, 0xc0, !PT ;  /* 0x0000000106ff7812 */ /* 0x008ff6000780c0ff */
[----:B------:R-:W-:Y:S02]  /*49c0*/  @!UPT UIADD3 URZ, UPT, UPT, URZ, URZ, URZ ;  /* 0x000000fffffff290 */ /* 0x000fe4000fffe0ff */
[----:B----4-:R-:W-:Y:S01]  /*49d0*/  VOTEU.ANY UP2, P0 ;  /* 0x0000000000ff7886 */ /* 0x010fe20000040100 */
[----:B------:R-:W-:Y:S11]  /*49e0*/  PLOP3.LUT P0, PT, PT, PT, UP2, 0x80, 0x8 ;  /* 0x000000000008781c */ /* 0x000ff60003f0f028 */
[----:B------:R-:W-:Y:S02]  /*49f0*/  @!UPT UIADD3 URZ, UPT, UPT, URZ, URZ, URZ ;  /* 0x000000fffffff290 */ /* 0x000fe4000fffe0ff */
[----:B--2---:R-:W-:Y:S02]  /*4a00*/  @P0 SHF.R.U32.HI R0, RZ, 0x10, R5 ;  /* 0x00000010ff000819 */ /* 0x004fe40000011605 */
[----:B------:R-:W-:Y:S02]  /*4a10*/  @P0 MOV R2, R4 ;  /* 0x0000000400020202 */ /* 0x000fe40000000f00 */
[----:B------:R-:W-:Y:S01]  /*4a20*/  @P0 R2UR UR4, R0 ;  /* 0x00000000000402ca */ /* 0x000fe200000e0000 */
[----:B------:R-:W-:Y:S01]  /*4a30*/  VIADD R0, R8, 0x80 ;  /* 0x0000008008007836 */ /* 0x000fe20000000000 */
[----:B------:R-:W-:Y:S02]  /*4a40*/  @P0 LOP3.LUT R4, R5, 0xffff, RZ, 0xc0, !PT ;  /* 0x0000ffff05040812 */ /* 0x000fe400078ec0ff */
[----:B------:R-:W-:Y:S02]  /*4a50*/  @P0 R2UR UR6, R2 ;  /* 0x00000000020602ca */ /* 0x000fe400000e0000 */
[----:B------:R-:W-:Y:S02]  /*4a60*/  PRMT R0, RZ, 0x654, R0 ;  /* 0x00000654ff007816 */ /* 0x000fe40000000000 */
[----:B------:R-:W-:Y:S02]  /*4a70*/  @P0 R2UR UR5, R4 ;  /* 0x00000000040502ca */ /* 0x000fe400000e0000 */
[----:B------:R2:W-:Y:S03]  /*4a80*/  SYNCS.ARRIVE.TRANS64.RED.A1T0 RZ, [R0+URZ], RZ ;  /* 0x000000ff00ff79a7 */ /* 0x0005e600081004ff */
[----:B------:R-:W-:Y:S04]  /*4a90*/  @UP2 UMOV UR28, UR4 ;  /* 0x00000004001c2c82 */ /* 0x000fe80008000000 */
[----:B------:R-:W-:Y:S04]  /*4aa0*/  @UP2 UMOV UR14, UR6 ;  /* 0x00000006000e2c82 */ /* 0x000fe80008000000 */
[----:B------:R-:W-:Y:S01]  /*4ab0*/  @UP2 UMOV UR13, UR5 ;  /* 0x00000005000d2c82 */ /* 0x000fe20008000000 */
[----:B------:R-:W-:Y:S05]  /*4ac0*/  BRA.U !UP0, `(.L_x_79) ;  /* 0x0000000108c07547 */ /* 0x000fea000b800000 */
[----:B------:R-:W-:Y:S02]  /*4ad0*/  UIMAD.WIDE.U32 UR8, UR13, UR35, URZ ;  /* 0x000000230d0872a5 */ /* 0x000fe4000f8e00ff */
[----:B------:R-:W-:Y:S02]  /*4ae0*/  UP2UR UR12, UPR, URZ, 0x4 ;  /* 0x00000004ff0c7883 */ /* 0x000fe40008000000 */
[----:B------:R-:W-:Y:S02]  /*4af0*/  UISETP.NE.AND UP2, UPT, UR34, 0x1, UPT ;  /* 0x000000012200788c */ /* 0x000fe4000bf45270 */
[----:B------:R-:W-:Y:S02]  /*4b00*/  UIMAD.WIDE.U32 UR10, UR14, UR32, URZ ;  /* 0x000000200e0a72a5 */ /* 0x000fe4000f8e00ff */
[----:B------:R-:W-:Y:S02]  /*4b10*/  USEL UR4, UR29, UR37, !UP2 ;  /* 0x000000251d047287 */ /* 0x000fe4000d000000 */
[----:B------:R-:W-:Y:S02]  /*4b20*/  UISETP.NE.AND UP0, UPT, UR15, 0x1, UPT ;  /* 0x000000010f00788c */ /* 0x000fe4000bf05270 */
[----:B------:R-:W-:Y:S02]  /*4b30*/  UP2UR UR22, UPR, URZ, 0x2 ;  /* 0x00000002ff167883 */ /* 0x000fe40008000000 */
[----:B------:R-:W-:Y:S02]  /*4b40*/  UISETP.NE.AND UP1, UPT, UR39, 0x1, UPT ;  /* 0x000000012700788c */ /* 0x000fe4000bf25270 */
[----:B-1----:R-:W-:Y:S02]  /*4b50*/  UIMAD.WIDE.U32 UR18, UR4, UR16, URZ ;  /* 0x00000010041272a5 */ /* 0x002fe4000f8e00ff */
[----:B------:R-:W-:Y:S01]  /*4b60*/  USEL UR7, UR36, UR38, !UP0 ;  /* 0x0000002624077287 */ /* 0x000fe2000c000000 */
[----:B------:R-:W-:Y:S02]  /*4b70*/  UMOV UR5, UR9 ;  /* 0x0000000900057c82 */ /* 0x000fe40008000000 */
[----:B------:R-:W-:Y:S02]  /*4b80*/  USHF.R.U32.HI UR6, URZ, UR41, UR5 ;  /* 0x00000029ff067299 */ /* 0x000fe40008011605 */
[----:B------:R-:W-:Y:S02]  /*4b90*/  UIMAD.WIDE.U32 UR20, UR7, UR16, URZ ;  /* 0x00000010071472a5 */ /* 0x000fe4000f8e00ff */
[----:B------:R-:W-:Y:S02]  /*4ba0*/  USEL UR6, UR13, UR6, !UP2 ;  /* 0x000000060d067287 */ /* 0x000fe4000d000000 */
[----:B------:R-:W-:Y:S01]  /*4bb0*/  UISETP.NE.AND UP2, UPT, UR12, URZ, UPT ;  /* 0x000000ff0c00728c */ /* 0x000fe2000bf45270 */
[----:B------:R-:W-:Y:S01]  /*4bc0*/  UMOV UR5, UR11 ;  /* 0x0000000b00057c82 */ /* 0x000fe20008000000 */
[----:B------:R-:W-:Y:S02]  /*4bd0*/  UIMAD.WIDE.U32 UR10, UR6, UR16, URZ ;  /* 0x00000010060a72a5 */ /* 0x000fe4000f8e00ff */
[----:B------:R-:W-:Y:S03]  /*4be0*/  USHF.R.U32.HI UR8, URZ, UR33, UR5 ;  /* 0x00000021ff087299 */ /* 0x000fe60008011605 */
[----:B------:R-:W-:Y:S02]  /*4bf0*/  UMOV UR5, UR19 ;  /* 0x0000001300057c82 */ /* 0x000fe40008000000 */
[----:B------:R-:W-:Y:S03]  /*4c00*/  @UP1 USHF.R.U32.HI UR4, URZ, UR17, UR5 ;  /* 0x00000011ff041299 */ /* 0x000fe60008011605 */
[----:B------:R-:W-:Y:S01]  /*4c10*/  UMOV UR5, UR21 ;  /* 0x0000001500057c82 */ /* 0x000fe20008000000 */
[----:B------:R-:W-:Y:S02]  /*4c20*/  UIMAD UR4, UR39, UR4, URZ ;  /* 0x00000004270472a4 */ /* 0x000fe4000f8e02ff */
[----:B------:R-:W-:Y:S02]  /*4c30*/  @UP1 USHF.R.U32.HI UR7, URZ, UR17, UR5 ;  /* 0x00000011ff071299 */ /* 0x000fe40008011605 */
[----:B------:R-:W-:Y:S02]  /*4c40*/  USEL UR5, UR14, UR8, !UP0 ;  /* 0x000000080e057287 */ /* 0x000fe4000c000000 */
[----:B------:R-:W-:Y:S02]  /*4c50*/  UIMAD UR8, UR39, UR7, URZ ;  /* 0x00000007270872a4 */ /* 0x000fe4000f8e02ff */
[----:B------:R-:W-:Y:S03]  /*4c60*/  UISETP.GE.AND UP0, UPT, UR6, UR4, UPT ;  /* 0x000000040600728c */ /* 0x000fe6000bf06270 */
[----:B------:R-:W-:Y:S01]  /*4c70*/  UMOV UR4, UR11 ;  /* 0x0000000b00047c82 */ /* 0x000fe20008000000 */
[----:B------:R-:W-:Y:S02]  /*4c80*/  UISETP.GE.OR UP0, UPT, UR5, UR8, UP0 ;  /* 0x000000080500728c */ /* 0x000fe40008706670 */
[----:B------:R-:W-:Y:S02]  /*4c90*/  USHF.R.U32.HI UR4, URZ, UR17, UR4 ;  /* 0x00000011ff047299 */ /* 0x000fe40008011604 */
[----:B------:R-:W-:Y:S02]  /*4ca0*/  UIMAD.WIDE.U32 UR8, UR5, UR16, URZ ;  /* 0x00000010050872a5 */ /* 0x000fe4000f8e00ff */
[----:B------:R-:W-:Y:S04]  /*4cb0*/  USEL UR10, UR6, UR4, !UP1 ;  /* 0x00000004060a7287 */ /* 0x000fe8000c800000 */
[----:B------:R-:W-:Y:S01]  /*4cc0*/  UIADD3 UR11, UPT, UPT, -UR10, URZ, URZ ;  /* 0x000000ff0a0b7290 */ /* 0x000fe2000fffe1ff */
[----:B------:R-:W-:Y:S02]  /*4cd0*/  @!UP0 UMOV UR4, UR9 ;  /* 0x0000000900048c82 */ /* 0x000fe40008000000 */
[----:B------:R-:W-:Y:S02]  /*4ce0*/  @!UP0 USHF.R.U32.HI UR4, URZ, UR17, UR4 ;  /* 0x00000011ff048299 */ /* 0x000fe40008011604 */
[----:B------:R-:W-:Y:S02]  /*4cf0*/  UIMAD UR8, UR39, UR11, UR6 ;  /* 0x0000000b270872a4 */ /* 0x000fe4000f8e0206 */
[----:B------:R-:W-:Y:S02]  /*4d00*/  @!UP0 USEL UR4, UR5, UR4, !UP1 ;  /* 0x0000000405048287 */ /* 0x000fe4000c800000 */
[----:B------:R-:W-:Y:S02]  /*4d10*/  UISETP.NE.AND UP1, UPT, UR22, URZ, UPT ;  /* 0x000000ff1600728c */ /* 0x000fe4000bf25270 */
[----:B------:R-:W-:Y:S02]  /*4d20*/  @!UP0 UIMAD UR8, UR7, UR8, UR4 ;  /* 0x00000008070882a4 */ /* 0x000fe4000f8e0204 */
[----:B------:R-:W-:Y:S02]  /*4d30*/  @!UP0 UIADD3 UR9, UPT, UPT, UR10, -UR4, URZ ;  /* 0x800000040a098290 */ /* 0x000fe4000fffe0ff */
[----:B------:R-:W-:Y:S02]  /*4d40*/  UIADD3 UR4, UPT, UPT, -UR5, URZ, URZ ;  /* 0x000000ff05047290 */ /* 0x000fe4000fffe1ff */
[----:B------:R-:W-:Y:S02]  /*4d50*/  UIADD3 UR7, UPT, UPT, -UR6, URZ, URZ ;  /* 0x000000ff06077290 */ /* 0x000fe4000fffe1ff */
[----:B------:R-:W-:Y:S02]  /*4d60*/  @!UP0 UIMAD UR6, UR9, UR39, UR5 ;  /* 0x00000027090682a4 */ /* 0x000fe4000f8e0205 */
[----:B------:R-:W-:Y:S02]  /*4d70*/  UIMAD UR14, UR15, UR4, UR14 ;  /* 0x000000040f0e72a4 */ /* 0x000fe4000f8e020e */
[----:B------:R-:W-:Y:S01]  /*4d80*/  UIMAD UR13, UR34, UR7, UR13 ;  /* 0x00000007220d72a4 */ /* 0x000fe2000f8e020d */
[----:B------:R-:W-:Y:S02]  /*4d90*/  @!UP0 UMOV UR5, UR8 ;  /* 0x0000000800058c82 */ /* 0x000fe40008000000 */
[----:B------:R-:W-:Y:S02]  /*4da0*/  UIMAD UR14, UR5, UR15, UR14 ;  /* 0x0000000f050e72a4 */ /* 0x000fe4000f8e020e */
[----:B------:R-:W-:Y:S11]  /*4db0*/  UIMAD UR13, UR6, UR34, UR13 ;  /* 0x00000022060d72a4 */ /* 0x000ff6000f8e020d */
[----:B------:R-:W-:Y:S01]  /*4dc0*/  @!UPT UIADD3 URZ, UPT, UPT, URZ, URZ, URZ ;  /* 0x000000fffffff290 */ /* 0x000fe2000fffe0ff */
.L_x_79:
[----:B------:R-:W3:Y:S01]  /*4dd0*/  @!UP3 LDCU.128 UR20, c[0x0][0xb10] ;  /* 0x00016200ff14b7ac */ /* 0x000ee20008000c00 */
[----:B------:R-:W-:Y:S04]  /*4de0*/  ISETP.NE.U32.AND P0, PT, RZ, UR30, PT ;  /* 0x0000001eff007c0c */ /* 0x000fe8000bf05070 */
[----:B------:R-:W-:Y:S01]  /*4df0*/  ISETP.NE.AND.EX P0, PT, RZ, UR31, PT, P0 ;  /* 0x0000001fff007c0c */ /* 0x000fe2000bf05300 */
[----:B------:R-:W4:Y:S01]  /*4e00*/  @!UP3 LDCU UR5, c[0x0][0xb0c] ;  /* 0x00016180ff05b7ac */ /* 0x000f220008000800 */
[----:B------:R-:W-:Y:S02]  /*4e10*/  USHF.L.U32 UR11, UR26, 0x6, URZ ;  /* 0x000000061a0b7899 */ /* 0x000fe400080006ff */
[----:B------:R-:W-:Y:S02]  /*4e20*/  USHF.L.U32 UR10, UR27, 0x6, URZ ;  /* 0x000000061b0a7899 */ /* 0x000fe400080006ff */
[----:B---3--:R-:W-:Y:S07]  /*4e30*/  UIMAD.WIDE.U32 UR6, UR14, UR20, URZ ;  /* 0x000000140e0672a5 */ /* 0x008fee000f8e00ff */
[----:B------:R-:W-:Y:S01]  /*4e40*/  @!UP3 UMOV UR4, UR7 ;  /* 0x000000070004bc82 */ /* 0x000fe20008000000 */
[----:B----4-:R-:W-:Y:S02]  /*4e50*/  @!UP3 UISETP.NE.AND UP0, UPT, UR5, 0x1, UPT ;  /* 0x000000010500b88c */ /* 0x010fe4000bf05270 */
[----:B------:R-:W-:Y:S02]  /*4e60*/  @!UP3 USHF.R.U32.HI UR4, URZ, UR21, UR4 ;  /* 0x00000015ff04b299 */ /* 0x000fe40008011604 */
[----:B------:R-:W-:Y:S02]  /*4e70*/  UIMAD.WIDE.U32 UR6, UR13, UR23, URZ ;  /* 0x000000170d0672a5 */ /* 0x000fe4000f8e00ff */
[----:B------:R-:W-:Y:S02]  /*4e80*/  @!UP3 USEL UR8, UR14, UR4, !UP0 ;  /* 0x000000040e08b287 */ /* 0x000fe4000c000000 */
[----:B------:R-:W-:Y:S03]  /*4e90*/  @!UP3 UISETP.NE.AND UP0, UPT, UR22, 0x1, UPT ;  /* 0x000000011600b88c */ /* 0x000fe6000bf05270 */
[----:B------:R-:W-:Y:S02]  /*4ea0*/  @!UP3 UMOV UR6, UR7 ;  /* 0x000000070006bc82 */ /* 0x000fe40008000000 */
[----:B------:R-:W3:Y:S02]  /*4eb0*/  @!UP3 LDCU UR4, c[0x0][0xb20] ;  /* 0x00016400ff04b7ac */ /* 0x000ee40008000800 */
[----:B---3--:R-:W-:Y:S04]  /*4ec0*/  @!UP3 USHF.R.U32.HI UR6, URZ, UR4, UR6 ;  /* 0x00000004ff06b299 */ /* 0x008fe80008011606 */
[----:B------:R-:W-:Y:S04]  /*4ed0*/  @!UP3 USEL UR6, UR13, UR6, !UP0 ;  /* 0x000000060d06b287 */ /* 0x000fe8000c000000 */
[----:B------:R-:W-:Y:S02]  /*4ee0*/  @!UP3 UIADD3 UR4, UPT, UPT, -UR8, UR6, URZ ;  /* 0x000000060804b290 */ /* 0x000fe4000fffe1ff */
[----:B------:R-:W-:Y:S02]  /*4ef0*/  @!UP3 UIADD3 UR6, UPT, UPT, UR8, -UR6, URZ ;  /* 0x800000060806b290 */ /* 0x000fe4000fffe0ff */
[----:B------:R-:W-:Y:S02]  /*4f00*/  @!UP3 UIMAD UR14, UR4, UR5, UR14 ;  /* 0x00000005040eb2a4 */ /* 0x000fe4000f8e020e */
[----:B------:R-:W-:Y:S01]  /*4f10*/  @!UP3 UIMAD UR13, UR6, UR22, UR13 ;  /* 0x00000016060db2a4 */ /* 0x000fe2000f8e020d */
[----:B------:R-:W-:Y:S11]  /*4f20*/  BRA.U UP4, `(.L_x_80) ;  /* 0x0000000104107547 */ /* 0x000ff6000b800000 */
[----:B------:R-:W-:Y:S04]  /*4f30*/  MOV R2, UR40 ;  /* 0x0000002800027c02 */ /* 0x000fe80008000f00 */
[----:B------:R-:W-:Y:S04]  /*4f40*/  SHF.L.U32 R2, R2, 0x1f, RZ ;  /* 0x0000001f02027819 */ /* 0x000fe800000006ff */
[----:B------:R-:W3:Y:S02]  /*4f50*/  SYNCS.PHASECHK.TRANS64.TRYWAIT P1, [UR24+0x68], R2 ;  /* 0x00006802ff0075a7 */ /* 0x000ee40008021118 */
[----:B---3--:R-:W-:Y:S05]  /*4f60*/  @!P1 BRA `(.L_x_81) ;  /* 0x00000034005c9947 */ /* 0x008fea0003800000 */
.L_x_80:
[----:B------:R-:W-:Y:S05]  /*4f70*/  BRA.U !UP6, `(.L_x_82) ;  /* 0x000000010e387547 */ /* 0x000fea000b800000 */
[----:B------:R-:W-:Y:S01]  /*4f80*/  UPLOP3.LUT UP1, UPT, UPT, UPT, UP5, 0x80, 0x8 ;  /* 0x000000000008789c */ /* 0x000fe20003f2f050 */
[----:B--2---:R-:W-:Y:S01]  /*4f90*/  HFMA2 R0, -RZ, RZ, 0, 5.9604644775390625e-08 ;  /* 0x00000001ff007431 */ /* 0x004fe200000001ff */
[----:B------:R-:W2:Y:S01]  /*4fa0*/  LDCU.64 UR8, c[0x0][0x358] ;  /* 0x00006b00ff0877ac */ /* 0x000ea20008000a00 */
[----:B------:R-:W-:Y:S03]  /*4fb0*/  IMAD.MOV.U32 R45, RZ, RZ, 0x1 ;  /* 0x00000001ff2d7424 */ /* 0x000fe600078e00ff */
[----:B------:R-:W-:Y:S05]  /*4fc0*/  PLOP3.LUT P1, PT, PT, PT, UP1, 0x80, 0x8 ;  /* 0x000000000008781c */ /* 0x000fea0003f2f018 */
[----:B------:R-:W3:Y:S01]  /*4fd0*/  @UP1 LDCU.64 UR4, c[0x0][0x888] ;  /* 0x00011100ff0417ac */ /* 0x000ee20008000a00 */
[----:B------:R-:W-:Y:S07]  /*4fe0*/  @UP1 UIMAD UR6, UR60, UR30, URZ ;  /* 0x0000001e3c0612a4 */ /* 0x000fee000f8e02ff */
[----:B------:R-:W-:Y:S01]  /*4ff0*/  @!P1 PRMT R45, R0, 0x7610, R45 ;  /* 0x00007610002d9816 */ /* 0x000fe2000000002d */
[----:B---3--:R-:W-:Y:S06]  /*5000*/  @UP1 UIMAD.WIDE UR4, UR6, 0x4, UR4 ;  /* 0x00000004060418a5 */ /* 0x008fec000f8e0204 */
[----:B-----5:R-:W-:Y:S01]  /*5010*/  IMAD.U32 R26, RZ, RZ, UR4 ;  /* 0x00000004ff1a7e24 */ /* 0x020fe2000f8e00ff */
[----:B------:R-:W-:Y:S04]  /*5020*/  MOV R27, UR5 ;  /* 0x00000005001b7c02 */ /* 0x000fe80008000f00 */
[----:B------:R-:W3:Y:S01]  /*5030*/  @!UP1 LDCU UR4, c[0x0][0x880] ;  /* 0x00011000ff0497ac */ /* 0x000ee20008000800 */
[----:B--2---:R4:W5:Y:S02]  /*5040*/  @P1 LDG.E R26, desc[UR8][R26.64] ;  /* 0x000000081a1a1981 */ /* 0x004964000c1e1900 */
[----:B---34-:R-:W-:Y:S07]  /*5050*/  @!P1 IMAD.U32 R26, RZ, RZ, UR4 ;  /* 0x00000004ff1a9e24 */ /* 0x018fee000f8e00ff */
.L_x_82:
[----:B-----5:R-:W-:Y:S01]  /*5060*/  @!P0 FSETP.EQ.AND P2, PT, R26, RZ, PT ;  /* 0x000000ff1a00820b */ /* 0x020fe20003f42000 */
[----:B------:R-:W-:Y:S01]  /*5070*/  @!UPT UIADD3 URZ, UPT, UPT, URZ, URZ, URZ ;  /* 0x000000fffffff290 */ /* 0x000fe2000fffe0ff */
[----:B------:R-:W-:Y:S11]  /*5080*/  @!P0 BRA `(.L_x_83) ;  /* 0x0000000000148947 */ /* 0x000ff60003800000 */
[----:B------:R-:W-:Y:S02]  /*5090*/  LOP3.LUT P0, RZ, R45, 0xff, RZ, 0xc0, !PT ;  /* 0x000000ff2dff7812 */ /* 0x000fe4000780c0ff */
[----:B------:R-:W-:Y:S04]  /*50a0*/  PLOP3.LUT P2, PT, PT, PT, UP1, 0x80, 0x8 ;  /* 0x000000000008781c */ /* 0x000fe80003f4f018 */
[----:B------:R-:W-:Y:S07]  /*50b0*/  PLOP3.LUT P2, PT, P2, PT, PT, 0x8, 0x80 ;  /* 0x000000000080781c */ /* 0x000fee000174e170 */
[----:B------:R-:W-:Y:S11]  /*50c0*/  @P0 FSETP.EQ.AND P2, PT, R26, RZ, PT ;  /* 0x000000ff1a00020b */ /* 0x000ff60003f42000 */
[----:B------:R-:W-:Y:S02]  /*50d0*/  @!UPT UIADD3 URZ, UPT, UPT, URZ, URZ, URZ ;  /* 0x000000fffffff290 */ /* 0x000fe4000fffe0ff */
.L_x_83:
[----:B------:R-:W-:Y:S01]  /*50e0*/  ULEA UR4, UR25, UR24, 0x3 ;  /* 0x0000001819047291 */ /* 0x000fe2000f8e18ff */
[----:B--2---:R-:W-:Y:S02]  /*50f0*/  SHF.L.U32 R2, R11, 0x1f, RZ ;  /* 0x0000001f0b027819 */ /* 0x004fe400000006ff */
[----:B------:R-:W-:Y:S04]  /*5100*/  ELECT P1, URZ, PT ;  /* 0x0000000000ff782f */ /* 0x000fe80003820000 */
[----:B------:R-:W-:Y:S02]  /*5110*/  PLOP3.LUT P1, PT, P2, P1, PT, 0xf2, 0x2f ;  /* 0x00000000002f781c */ /* 0x000fe40001723e72 */
[----:B------:R-:W2:Y:S02]  /*5120*/  SYNCS.PHASECHK.TRANS64.TRYWAIT P0, [UR4+0x48], R2 ;  /* 0x00004802ff0075a7 */ /* 0x000ea40008001104 */
[----:B--2---:R-:W-:Y:S09]  /*5130*/  @!P0 BRA `(.L_x_84) ;  /* 0x0000003400008947 */ /* 0x004ff20003800000 */
.L_x_153:
[----:B------:R-:W-:Y:S01]  /*5140*/  VOTEU.ALL UP0, P1 ;  /* 0x0000000000ff7886 */ /* 0x000fe20000800000 */
[----:B--2---:R-:W-:Y:S01]  /*5150*/  @!P1 IADD3 R2, P0, PT, R12, 0x580, RZ ;  /* 0x000005800c029810 */ /* 0x004fe20007f1e0ff */
[----:B------:R-:W-:Y:S01]  /*5160*/  UIADD3 UR9, UPT, UPT, UR4, 0x30, URZ ;  /* 0x0000003004097890 */ /* 0x000fe2000fffe0ff */
[----:B------:R-:W-:Y:S01]  /*5170*/  VIADD R10, R10, 0x1 ;  /* 0x000000010a0a7836 */ /* 0x000fe20000000000 */
[----:B------:R-:W-:Y:S01]  /*5180*/  UMOV UR22, 0x0 ;  /* 0x0000000000167882 */ /* 0x000fe20000000000 */
[----:B------:R-:W-:Y:S01]  /*5190*/  @!UP0 ULEA UR5, UR25, UR24, 0xc ;  /* 0x0000001819058291 */ /* 0x000fe2000f8e60ff */
[----:B------:R-:W-:Y:S01]  /*51a0*/  @!P1 IMAD.X R0, RZ, RZ, R13, P0 ;  /* 0x000000ffff009224 */ /* 0x000fe200000e060d */
[----:B------:R-:W-:Y:S01]  /*51b0*/  @!P1 R2UR UR7, R2 ;  /* 0x00000000020792ca */ /* 0x000fe200000e0000 */
[----:B------:R-:W-:Y:S01]  /*51c0*/  @!P1 IMAD.MOV.U32 R2, RZ, RZ, 0x1000 ;  /* 0x00001000ff029424 */ /* 0x000fe200078e00ff */
[----:B------:R-:W-:Y:S02]  /*51d0*/  @!UP0 UIADD3 UR8, UPT, UPT, UR5, 0x200, URZ ;  /* 0x0000020005088890 */ /* 0x000fe4000fffe0ff */
[----:B------:R-:W-:Y:S01]  /*51e0*/  UIADD3 UR5, UPT, UPT, UR25, 0x1, URZ ;  /* 0x0000000119057890 */ /* 0x000fe2000fffe0ff */
[----:B------:R-:W-:Y:S01]  /*51f0*/  UMOV UR23, 0x10000000 ;  /* 0x1000000000177882 */ /* 0x000fe20000000000 */
[----:B------:R-:W-:Y:S02]  /*5200*/  UMOV UR12, UR60 ;  /* 0x0000003c000c7c82 */ /* 0x000fe40008000000 */
[----:B------:R-:W-:Y:S04]  /*5210*/  UISETP.NE.AND UP0, UPT, UR5, 0x3, UPT ;  /* 0x000000030500788c */ /* 0x000fe8000bf05270 */
[----:B------:R-:W-:Y:S01]  /*5220*/  USEL UR6, UR5, URZ, UP0 ;  /* 0x000000ff05067287 */ /* 0x000fe20008000000 */
[----:B------:R-:W-:Y:S01]  /*5230*/  @!P1 R2UR UR5, R0 ;  /* 0x00000000000592ca */ /* 0x000fe200000e0000 */
[----:B------:R-:W-:Y:S01]  /*5240*/  IMAD.U32 R4, RZ, RZ, UR7 ;  /* 0x00000007ff047e24 */ /* 0x000fe2000f8e00ff */
[----:B------:R-:W-:Y:S02]  /*5250*/  USEL UR20, URZ, 0x1, UP0 ;  /* 0x00000001ff147887 */ /* 0x000fe40008000000 */
[----:B------:R-:W-:Y:S01]  /*5260*/  VOTEU.ALL UP0, P1 ;  /* 0x0000000000ff7886 */ /* 0x000fe20000800000 */
[----:B------:R-:W-:Y:S01]  /*5270*/  UPRMT UR7, UR55, 0x654, UR9 ;  /* 0x0000065437077896 */ /* 0x000fe20008000009 */
[----:B------:R-:W-:Y:S02]  /*5280*/  @!P1 R2UR UR18, R4 ;  /* 0x00000000041292ca */ /* 0x000fe400000e0000 */
[----:B------:R-:W-:Y:S04]  /*5290*/  LOP3.LUT R11, R11, UR20, RZ, 0x3c, !PT ;  /* 0x000000140b0b7c12 */ /* 0x000fe8000f8e3cff */
[----:B------:R-:W-:Y:S01]  /*52a0*/  SHF.L.U32 R0, R11, 0x1f, RZ ;  /* 0x0000001f0b007819 */ /* 0x000fe200000006ff */
[----:B------:R-:W-:Y:S01]  /*52b0*/  IMAD.U32 R5, RZ, RZ, UR5 ;  /* 0x00000005ff057e24 */ /* 0x000fe2000f8e00ff */
[----:B------:R-:W-:Y:S04]  /*52c0*/  ULEA UR5, UR6, UR24, 0x3 ;  /* 0x0000001806057291 */ /* 0x000fe8000f8e18ff */
[----:B------:R-:W-:Y:S11]  /*52d0*/  @!P1 R2UR UR19, R5 ;  /* 0x00000000051392ca */ /* 0x000ff600000e0000 */
[----:B------:R-:W-:Y:S02]  /*52e0*/  @!UPT UIADD3 URZ, UPT, UPT, URZ, URZ, URZ ;  /* 0x000000fffffff290 */ /* 0x000fe4000fffe0ff */
[----:B------:R2:W-:Y:S01]  /*52f0*/  @!UP0 UTMALDG.3D [UR8], [UR18], desc[UR22] ;  /* 0x00001608120085b4 */ /* 0x0005e20008011000 */
[----:B------:R2:W-:Y:S01]  /*5300*/  @!P1 SYNCS.ARRIVE.TRANS64.RED.A0TR RZ, [UR4+0x30], R2 ;  /* 0x00003002ffff99a7 */ /* 0x0005e20008300404 */
[----:B------:R-:W-:Y:S01]  /*5310*/  SYNCS.ARRIVE.TRANS64.RED.A1T0 RZ, [UR7], RZ ;  /* 0x000000ffffff79a7 */ /* 0x000fe20008100407 */
[----:B------:R-:W3:Y:S02]  /*5320*/  SYNCS.PHASECHK.TRANS64.TRYWAIT P0, [UR5+0x48], R0 ;  /* 0x00004800ff0075a7 */ /* 0x000ee40008001105 */
[----:B--23--:R-:W-:Y:S05]  /*5330*/  @!P0 BRA `(.L_x_85) ;  /* 0x0000003000988947 */ /* 0x00cfea0003800000 */
.L_x_155:
[----:B------:R-:W-:Y:S01]  /*5340*/  UIADD3 UR9, UPT, UPT, UR5, 0x30, URZ ;  /* 0x0000003005097890 */ /* 0x000fe2000fffe0ff */
[----:B--2---:R-:W-:Y:S01]  /*5350*/  @!P1 IADD3 R2, P0, PT, R12, 0x580, RZ ;  /* 0x000005800c029810 */ /* 0x004fe20007f1e0ff */
[----:B------:R-:W-:Y:S01]  /*5360*/  UPLOP3.LUT UP4, UPT, UPT, UPT, UPT, 0x80, 0x8 ;  /* 0x000000000008789c */ /* 0x000fe20003f8f070 */
[----:B------:R-:W-:Y:S01]  /*5370*/  R2UR UR22, R47 ;  /* 0x000000002f1672ca */ /* 0x000fe200000e0000 */
[----:B------:R-:W-:Y:S01]  /*5380*/  UMOV UR20, 0x0 ;  /* 0x0000000000147882 */ /* 0x000fe20000000000 */
[----:B------:R-:W-:Y:S01]  /*5390*/  UMOV UR21, 0x10000000 ;  /* 0x1000000000157882 */ /* 0x000fe20000000000 */
[----:B------:R-:W-:Y:S01]  /*53a0*/  UMOV UR12, UR60 ;  /* 0x0000003c000c7c82 */ /* 0x000fe20008000000 */
[----:B------:R-:W-:Y:S01]  /*53b0*/  VOTEU.ALL UP0, P1 ;  /* 0x0000000000ff7886 */ /* 0x000fe20000800000 */
[----:B------:R-:W-:Y:S01]  /*53c0*/  @!P1 IMAD.X R0, RZ, RZ, R13, P0 ;  /* 0x000000ffff009224 */ /* 0x000fe200000e060d */
[----:B------:R-:W-:Y:S01]  /*53d0*/  R2UR UR19, R48 ;  /* 0x00000000301372ca */ /* 0x000fe200000e0000 */
[----:B------:R-:W-:Y:S01]  /*53e0*/  UMOV UR60, UR28 ;  /* 0x0000001c003c7c82 */ /* 0x000fe20008000000 */
[C---:B------:R-:W-:Y:S01]  /*53f0*/  ISETP.NE.AND P0, PT, R10.reuse, 0x2, PT ;  /* 0x000000020a00780c */ /* 0x040fe20003f05270 */
[----:B------:R-:W-:Y:S02]  /*5400*/  @!UP0 ULEA UR4, UR6, UR24, 0xc ;  /* 0x0000001806048291 */ /* 0x000fe4000f8e60ff */
[----:B------:R-:W-:Y:S01]  /*5410*/  @!UP0 UIADD3 UR10, UPT, UPT, UR10, 0x20, URZ ;  /* 0x000000200a0a8890 */ /* 0x000fe2000fffe0ff */
[----:B------:R-:W-:Y:S01]  /*5420*/  SEL R10, R10, RZ, P0 ;  /* 0x000000ff0a0a7207 */ /* 0x000fe20000000000 */
[----:B------:R-:W-:Y:S02]  /*5430*/  @!UP0 UIADD3 UR8, UPT, UPT, UR4, 0x200, URZ ;  /* 0x0000020004088890 */ /* 0x000fe4000fffe0ff */
[----:B------:R-:W-:Y:S01]  /*5440*/  UIADD3 UR4, UPT, UPT, UR6, 0x1, URZ ;  /* 0x0000000106047890 */ /* 0x000fe2000fffe0ff */
[----:B------:R-:W-:Y:S01]  /*5450*/  @!P1 R2UR UR6, R2 ;  /* 0x00000000020692ca */ /* 0x000fe200000e0000 */
[----:B------:R-:W-:Y:S02]  /*5460*/  UIADD3 UR27, UPT, UPT, UR13, UR22, URZ ;  /* 0x000000160d1b7290 */ /* 0x000fe4000fffe0ff */
[----:B------:R-:W-:Y:S02]  /*5470*/  UISETP.NE.AND UP0, UPT, UR4, 0x3, UPT ;  /* 0x000000030400788c */ /* 0x000fe4000bf05270 */
[----:B------:R-:W-:Y:S02]  /*5480*/  UIADD3 UR26, UPT, UPT, UR14, UR19, URZ ;  /* 0x000000130e1a7290 */ /* 0x000fe4000fffe0ff */
[----:B------:R-:W-:Y:S01]  /*5490*/  USEL UR25, UR4, URZ, UP0 ;  /* 0x000000ff04197287 */ /* 0x000fe20008000000 */
[----:B------:R-:W-:Y:S01]  /*54a0*/  @!P1 R2UR UR4, R0 ;  /* 0x00000000000492ca */ /* 0x000fe200000e0000 */
[----:B------:R-:W-:Y:S01]  /*54b0*/  USEL UR18, URZ, 0x1, UP0 ;  /* 0x00000001ff127887 */ /* 0x000fe20008000000 */
[----:B------:R-:W-:Y:S01]  /*54c0*/  SEL R0, RZ, 0x1, P0 ;  /* 0x00000001ff007807 */ /* 0x000fe20000000000 */
[----:B------:R-:W-:Y:S02]  /*54d0*/  VOTEU.ALL UP0, P1 ;  /* 0x0000000000ff7886 */ /* 0x000fe40000800000 */
[----:B------:R-:W-:Y:S01]  /*54e0*/  IMAD.U32 R4, RZ, RZ, UR6 ;  /* 0x00000006ff047e24 */ /* 0x000fe2000f8e00ff */
[----:B------:R-:W-:Y:S02]  /*54f0*/  LOP3.LUT R9, R9, R0, RZ, 0x3c, !PT ;  /* 0x0000000009097212 */ /* 0x000fe400078e3cff */
[----:B------:R-:W-:Y:S02]  /*5500*/  LOP3.LUT R11, R11, UR18, RZ, 0x3c, !PT ;  /* 0x000000120b0b7c12 */ /* 0x000fe4000f8e3cff */
[----:B------:R-:W-:Y:S03]  /*5510*/  @!P1 R2UR UR6, R4 ;  /* 0x00000000040692ca */ /* 0x000fe600000e0000 */
[----:B------:R-:W-:Y:S01]  /*5520*/  IMAD.U32 R5, RZ, RZ, UR4 ;  /* 0x00000004ff057e24 */ /* 0x000fe2000f8e00ff */
[----:B------:R-:W-:Y:S04]  /*5530*/  UPRMT UR4, UR55, 0x654, UR9 ;  /* 0x0000065437047896 */ /* 0x000fe80008000009 */
[----:B------:R-:W-:Y:S11]  /*5540*/  @!P1 R2UR UR7, R5 ;  /* 0x00000000050792ca */ /* 0x000ff600000e0000 */
[----:B------:R-:W-:Y:S02]  /*5550*/  @!UPT UIADD3 URZ, UPT, UPT, URZ, URZ, URZ ;  /* 0x000000fffffff290 */ /* 0x000fe4000fffe0ff */
[----:B------:R2:W-:Y:S01]  /*5560*/  @!UP0 UTMALDG.3D [UR8], [UR6], desc[UR20] ;  /* 0x00001408060085b4 */ /* 0x0005e20008011000 */
[----:B------:R2:W-:Y:S01]  /*5570*/  @!P1 SYNCS.ARRIVE.TRANS64.RED.A0TR RZ, [UR5+0x30], R3 ;  /* 0x00003003ffff99a7 */ /* 0x0005e20008300405 */
[----:B------:R-:W-:Y:S01]  /*5580*/  SYNCS.ARRIVE.TRANS64.RED.A1T0 RZ, [UR4], RZ ;  /* 0x000000ffffff79a7 */ /* 0x000fe20008100404 */
[----:B------:R-:W-:Y:S05]  /*5590*/  BRA.U UP2, `(.L_x_86) ;  /* 0xfffffff102d07547 */ /* 0x000fea000b83ffff */
[----:B------:R-:W-:Y:S01]  /*55a0*/  UIADD3 UR24, UPT, UPT, UR24, 0x48, URZ ;  /* 0x0000004818187890 */ /* 0x000fe2000fffe0ff */
[----:B------:R-:W-:-:S03]  /*55b0*/  SHF.L.U32 R2, R11, 0x1f, RZ ;  /* 0x0000001f0b027819 */ /* 0x000fc600000006ff */
[----:B------:R-:W-:-:S09]  /*55c0*/  ULEA UR4, UR25, UR24, 0x3 ;  /* 0x0000001819047291 */ /* 0x000fd2000f8e18ff */
[----:B------:R-:W3:Y:S02]  /*55d0*/  SYNCS.PHASECHK.TRANS64.TRYWAIT P0, [UR4], R2 ;  /* 0x00000002ff0075a7 */ /* 0x000ee40008001104 */
[----:B---3--:R-:W-:Y:S05]  /*55e0*/  @!P0 BRA `(.L_x_87) ;  /* 0x0000003000048947 */ /* 0x008fea0003800000 */
.L_x_157:
[----:B------:R-:W-:-:S04]  /*55f0*/  UIADD3 UR4, UPT, UPT, UR25, 0x1, URZ ;  /* 0x0000000119047890 */ /* 0x000fc8000fffe0ff */
[----:B------:R-:W-:-:S04]  /*5600*/  UISETP.NE.AND UP0, UPT, UR4, 0x3, UPT ;  /* 0x000000030400788c */ /* 0x000fc8000bf05270 */
[----:B--2---:R-:W-:Y:S02]  /*5610*/  USEL UR6, URZ, 0x1, UP0 ;  /* 0x00000001ff067887 */ /* 0x004fe40008000000 */
[----:B------:R-:W-:-:S04]  /*5620*/  USEL UR4, UR4, URZ, UP0 ;  /* 0x000000ff04047287 */ /* 0x000fc80008000000 */
[----:B------:R-:W-:Y:S01]  /*5630*/  ULEA UR5, UR4, UR24, 0x3 ;  /* 0x0000001804057291 */ /* 0x000fe2000f8e18ff */
[----:B------:R-:W-:-:S04]  /*5640*/  LOP3.LUT R11, R11, UR6, RZ, 0x3c, !PT ;  /* 0x000000060b0b7c12 */ /* 0x000fc8000f8e3cff */
[----:B---3--:R-:W-:-:S04]  /*5650*/  SHF.L.U32 R2, R11, 0x1f, RZ ;  /* 0x0000001f0b027819 */ /* 0x008fc800000006ff */
[----:B------:R-:W2:Y:S02]  /*5660*/  SYNCS.PHASECHK.TRANS64.TRYWAIT P0, [UR5], R2 ;  /* 0x00000002ff0075a7 */ /* 0x000ea40008001105 */
[----:B--2---:R-:W-:Y:S05]  /*5670*/  @!P0 BRA `(.L_x_88) ;  /* 0x0000002c00f88947 */ /* 0x004fea0003800000 */
.L_x_159:
[----:B------:R-:W-:-:S04]  /*5680*/  UIADD3 UR4, UPT, UPT, UR4, 0x1, URZ ;  /* 0x0000000104047890 */ /* 0x000fc8000fffe0ff */
[----:B------:R-:W-:-:S04]  /*5690*/  UISETP.NE.AND UP0, UPT, UR4, 0x3, UPT ;  /* 0x000000030400788c */ /* 0x000fc8000bf05270 */
[----:B------:R-:W-:Y:S02]  /*56a0*/  USEL UR5, URZ, 0x1, UP0 ;  /* 0x00000001ff057887 */ /* 0x000fe40008000000 */
[----:B------:R-:W-:-:S04]  /*56b0*/  USEL UR4, UR4, URZ, UP0 ;  /* 0x000000ff04047287 */ /* 0x000fc80008000000 */
[----:B------:R-:W-:Y:S01]  /*56c0*/  ULEA UR4, UR4, UR24, 0x3 ;  /* 0x0000001804047291 */ /* 0x000fe2000f8e18ff */
[----:B--2---:R-:W-:-:S04]  /*56d0*/  LOP3.LUT R2, R11, UR5, RZ, 0x3c, !PT ;  /* 0x000000050b027c12 */ /* 0x004fc8000f8e3cff */
[----:B------:R-:W-:Y:S01]  /*56e0*/  SHF.L.U32 R2, R2, 0x1f, RZ ;  /* 0x0000001f02027819 */ /* 0x000fe200000006ff */
[----:B------:R-:W-:-:S07]  /*56f0*/  IMAD.U32 R0, RZ, RZ, UR4 ;  /* 0x00000004ff007e24 */ /* 0x000fce000f8e00ff */
.L_x_89:
[----:B--2---:R2:W3:Y:S02]  /*5700*/  SYNCS.PHASECHK.TRANS64.TRYWAIT P0, [R0+URZ], R2 ;  /* 0x00000002000075a7 */ /* 0x0044e400080011ff */
[----:B---3--:R-:W-:Y:S05]  /*5710*/  @!P0 NANOSLEEP.SYNCS 0x989680 ;  /* 0x009896800000895d */ /* 0x008fea0003900000 */
[----:B------:R-:W3:Y:S02]  /*5720*/  @!P0 SYNCS.PHASECHK.TRANS64 P0, [R0+URZ], R2 ;  /* 0x00000002000085a7 */ /* 0x000ee400080010ff */
[----:B-1-3--:R-:W-:Y:S05]  /*5730*/  @P0 EXIT ;  /* 0x000000000000094d */ /* 0x00afea0003800000 */
[----:B------:R-:W-:Y:S05]  /*5740*/  BRA `(.L_x_89) ;  /* 0xfffffffc00ec7947 */ /* 0x000fea000383ffff */
.L_x_77:
[----:B------:R-:W-:-:S06]  /*5750*/  UISETP.GE.AND UP0, UPT, UR18, 0x4, UPT ;  /* 0x000000041200788c */ /* 0x000fcc000bf06270 */
[----:B------:R-:W-:-:S13]  /*5760*/  PLOP3.LUT P0, PT, PT, PT, UP0, 0x80, 0x8 ;  /* 0x000000000008781c */ /* 0x000fda0003f0f008 */
[----:B-1----:R-:W-:Y:S05]  /*5770*/  @!P0 EXIT ;  /* 0x000000000000894d */ /* 0x002fea0003800000 */
[----:B------:R-:W-:Y:S01]  /*5780*/  BAR.SYNC.DEFER_BLOCKING 0x6, 0xa0 ;  /* 0x0182800000007b1d */ /* 0x000fe20000010000 */
[C---:B------:R-:W-:Y:S01]  /*5790*/  IMAD.SHL.U32 R3, R55.reuse, 0x20, RZ ;  /* 0x0000002037037824 */ /* 0x040fe200078e00ff */
[C---:B------:R-:W-:Y:S01]  /*57a0*/  LOP3.LUT P0, RZ, R55.reuse, 0x4, RZ, 0xc0, !PT ;  /* 0x0000000437ff7812 */ /* 0x040fe2000780c0ff */
[C---:B------:R-:W-:Y:S01]  /*57b0*/  IMAD.SHL.U32 R2, R55.reuse, 0x10, RZ ;  /* 0x0000001037027824 */ /* 0x040fe200078e00ff */
[----:B------:R-:W-:Y:S01]  /*57c0*/  CS2R R52, SRZ ;  /* 0x0000000000347805 */ /* 0x000fe2000001ff00 */
[----:B------:R-:W-:Y:S01]  /*57d0*/  IMAD.SHL.U32 R44, R55, 0x4, RZ ;  /* 0x00000004372c7824 */ /* 0x000fe200078e00ff */
[----:B------:R-:W-:Y:S01]  /*57e0*/  UMOV UR43, 0x400 ;  /* 0x00000400002b7882 */ /* 0x000fe20000000000 */
[----:B------:R-:W1:Y:S01]  /*57f0*/  LDCU.64 UR4, c[0x0][0x890] ;  /* 0x00011200ff0477ac */ /* 0x000e620008000a00 */
[----:B------:R-:W2:Y:S01]  /*5800*/  LDC.64 R42, c[0x0][0x8b0] ;  /* 0x00022c00ff2a7b82 */ /* 0x000ea20000000a00 */
[----:B------:R-:W-:Y:S01]  /*5810*/  LOP3.LUT R4, R3, 0xc0, RZ, 0xc0, !PT ;  /* 0x000000c003047812 */ /* 0x000fe200078ec0ff */
[----:B------:R-:W-:Y:S01]  /*5820*/  IMAD.U32 R23, R55, 0x10000, RZ ;  /* 0x0001000037177824 */ /* 0x000fe200078e00ff */
[----:B------:R-:W-:Y:S01]  /*5830*/  ULEA UR43, UR55, UR43, 0x18 ;  /* 0x0000002b372b7291 */ /* 0x000fe2000f8ec0ff */
[----:B------:R-:W-:Y:S01]  /*5840*/  LOP3.LUT R2, R2, 0x600, RZ, 0xc0, !PT ;  /* 0x0000060002027812 */ /* 0x000fe200078ec0ff */
[----:B------:R-:W-:Y:S01]  /*5850*/  IMAD.MOV.U32 R54, RZ, RZ, 0x10 ;  /* 0x00000010ff367424 */ /* 0x000fe200078e00ff */
[----:B------:R-:W-:Y:S01]  /*5860*/  LOP3.LUT R44, R4, 0x18, R44, 0xf8, !PT ;  /* 0x00000018042c7812 */ /* 0x000fe200078ef82c */
[----:B------:R-:W-:Y:S01]  /*5870*/  IMAD.MOV.U32 R22, RZ, RZ, RZ ;  /* 0x000000ffff167224 */ /* 0x000fe200078e00ff */
[----:B------:R-:W3:Y:S01]  /*5880*/  LDC.64 R40, c[0x0][0x8a8] ;  /* 0x00022a00ff287b82 */ /* 0x000ee20000000a00 */
[----:B------:R-:W-:Y:S01]  /*5890*/  SHF.R.U32.HI R4, RZ, 0x1, R55 ;  /* 0x00000001ff047819 */ /* 0x000fe20000011637 */
[----:B------:R-:W-:Y:S01]  /*58a0*/  IMAD.MOV.U32 R51, RZ, RZ, RZ ;  /* 0x000000ffff337224 */ /* 0x000fe200078e00ff */
[----:B------:R-:W-:Y:S01]  /*58b0*/  LOP3.LUT R2, R2, 0x20, R3, 0xf8, !PT ;  /* 0x0000002002027812 */ /* 0x000fe200078ef803 */
[----:B------:R-:W4:Y:S01]  /*58c0*/  LDCU UR61, c[0x0][0x370] ;  /* 0x00006e00ff3d77ac */ /* 0x000f220008000800 */
[----:B------:R-:W-:-:S02]  /*58d0*/  LOP3.LUT R23, R23, 0x600000, RZ, 0xc0, !PT ;  /* 0x0060000017177812 */ /* 0x000fc400078ec0ff */
[----:B------:R-:W-:Y:S01]  /*58e0*/  LOP3.LUT R44, R44, 0x8, R4, 0x78, !PT ;  /* 0x000000082c2c7812 */ /* 0x000fe200078e7804 */
[----:B------:R-:W4:Y:S01]  /*58f0*/  LDS R0, [UR43+0x120] ;  /* 0x0001202bff007984 */ /* 0x000f220008000800 */
[----:B-1----:R-:W-:Y:S01]  /*5900*/  IMAD.U32 R57, RZ, RZ, UR4 ;  /* 0x00000004ff397e24 */ /* 0x002fe2000f8e00ff */
[----:B------:R-:W-:Y:S01]  /*5910*/  UIADD3 UR4, UPT, UPT, UR43, 0x200, URZ ;  /* 0x000002002b047890 */ /* 0x000fe2000fffe0ff */
[----:B------:R-:W-:Y:S01]  /*5920*/  LOP3.LUT R2, R2, 0x100, R3, 0xf8, !PT ;  /* 0x0000010002027812 */ /* 0x000fe200078ef803 */
[----:B------:R-:W-:Y:S01]  /*5930*/  IMAD.U32 R56, RZ, RZ, UR5 ;  /* 0x00000005ff387e24 */ /* 0x000fe2000f8e00ff */
[----:B------:R-:W-:Y:S01]  /*5940*/  LOP3.LUT R55, R55, 0x60, RZ, 0xc0, !PT ;  /* 0x0000006037377812 */ /* 0x000fe200078ec0ff */
[----:B------:R-:W1:Y:S01]  /*5950*/  LDCU UR42, c[0x0][0xb0c] ;  /* 0x00016180ff2a77ac */ /* 0x000e620008000800 */
[----:B------:R-:W-:Y:S01]  /*5960*/  LOP3.LUT R44, R2, R44, RZ, 0xfc, !PT ;  /* 0x0000002c022c7212 */ /* 0x000fe200078efcff */
[----:B------:R-:W-:Y:S01]  /*5970*/  IMAD.U32 R59, RZ, RZ, UR4 ;  /* 0x00000004ff3b7e24 */ /* 0x000fe2000f8e00ff */
[----:B------:R-:W-:Y:S01]  /*5980*/  SEL R54, R54, 0xfffffff0, !P0 ;  /* 0xfffffff036367807 */ /* 0x000fe20004000000 */
[----:B------:R-:W1:Y:S01]  /*5990*/  LDCU UR38, c[0x0][0xb30] ;  /* 0x00016600ff2677ac */ /* 0x000e620008000800 */
[----:B------:R-:W1:Y:S01]  /*59a0*/  LDCU.64 UR62, c[0x0][0x888] ;  /* 0x00011100ff3e77ac */ /* 0x000e620008000a00 */
[----:B------:R-:W1:Y:S01]  /*59b0*/  LDCU.64 UR40, c[0x0][0xb28] ;  /* 0x00016500ff2877ac */ /* 0x000e620008000a00 */
[----:B------:R-:W1:Y:S01]  /*59c0*/  LDCU.128 UR56, c[0x0][0xb10] ;  /* 0x00016200ff3877ac */ /* 0x000e620008000c00 */
[----:B------:R-:W1:Y:S01]  /*59d0*/  LDCU UR54, c[0x0][0x374] ;  /* 0x00006e80ff3677ac */ /* 0x000e620008000800 */
[----:B------:R-:W-:Y:S01]  /*59e0*/  UMOV UR53, 0x1 ;  /* 0x0000000100357882 */ /* 0x000fe20000000000 */
[----:B------:R-:W-:Y:S01]  /*59f0*/  UMOV UR45, URZ ;  /* 0x000000ff002d7c82 */ /* 0x000fe20008000000 */
[----:B------:R-:W-:Y:S01]  /*5a00*/  UMOV UR52, URZ ;  /* 0x000000ff00347c82 */ /* 0x000fe20008000000 */
[----:B------:R-:W-:Y:S01]  /*5a10*/  UMOV UR47, URZ ;  /* 0x000000ff002f7c82 */ /* 0x000fe20008000000 */
[----:B-1234-:R-:W-:-:S07]  /*5a20*/  IMAD.IADD R23, R0, 0x1, R23 ;  /* 0x0000000100177824 */ /* 0x01efce00078e0217 */
.L_x_120:
[C---:B------:R-:W-:Y:S02]  /*5a30*/  LEA R0, R51.reuse, UR43, 0x3 ;  /* 0x0000002b33007c11 */ /* 0x040fe4000f8e18ff */
[----:B------:R-:W-:Y:S02]  /*5a40*/  SHF.L.U32 R2, R52, 0x1f, RZ ;  /* 0x0000001f34027819 */ /* 0x000fe400000006ff */
[----:B-1----:R-:W-:Y:S02]  /*5a50*/  LEA R4, R51, UR43, 0x4 ;  /* 0x0000002b33047c11 */ /* 0x002fe4000f8e20ff */
[----:B------:R-:W1:Y:S02]  /*5a60*/  SYNCS.PHASECHK.TRANS64.TRYWAIT P0, [R0+URZ+0x70], R2 ;  /* 0x00007002000075a7 */ /* 0x000e6400080011ff */
[----:B-1----:R-:W-:Y:S05]  /*5a70*/  @!P0 BRA `(.L_x_90) ;  /* 0x0000002c00108947 */ /* 0x002fea0003800000 */
.L_x_160:
[----:B------:R-:W-:Y:S01]  /*5a80*/  R2UR UR7, R58 ;  /* 0x000000003a0772ca */ /* 0x000fe200000e0000 */
[----:B------:R-:W2:Y:S01]  /*5a90*/  LDS.128 R4, [R4+0x100] ;  /* 0x0001000004047984 */ /* 0x000ea20000000c00 */
[----:B-1----:R-:W-:Y:S01]  /*5aa0*/  VIADD R0, R0, 0x80 ;  /* 0x0000008000007836 */ /* 0x002fe20000000000 */
[----:B------:R-:W-:Y:S04]  /*5ab0*/  UISETP.GE.AND UP0, UPT, UR39, 0x1, UPT ;  /* 0x000000012700788c */ /* 0x000fe8000bf06270 */
[----:B------:R-:W-:Y:S01]  /*5ac0*/  PRMT R0, RZ, 0x654, R0 ;  /* 0x00000654ff007816 */ /* 0x000fe20000000000 */
[----:B------:R-:W-:Y:S01]  /*5ad0*/  @!PT LDS RZ, [RZ] ;  /* 0x00000000fffff984 */ /* 0x000fe20000000800 */
[----:B------:R-:W-:Y:S01]  /*5ae0*/  @!PT LDS RZ, [RZ] ;  /* 0x00000000fffff984 */ /* 0x000fe20000000800 */
[----:B------:R-:W-:Y:S01]  /*5af0*/  @!PT LDS RZ, [RZ] ;  /* 0x00000000fffff984 */ /* 0x000fe20000000800 */
[----:B------:R-:W-:Y:S01]  /*5b00*/  @!PT LDS RZ, [RZ] ;  /* 0x00000000fffff984 */ /* 0x000fe20000000800 */
[----:B------:R1:W-:Y:S06]  /*5b10*/  MEMBAR.ALL.CTA ;  /* 0x0000000000007992 */ /* 0x0003ec0000008000 */
[----:B-1----:R-:W1:Y:S02]  /*5b20*/  FENCE.VIEW.ASYNC.S ;  /* 0x00000000000073c6 */ /* 0x002e640000000000 */
[----:B-1----:R1:W-:Y:S01]  /*5b30*/  SYNCS.ARRIVE.TRANS64.RED.A1T0 RZ, [R0+URZ], RZ ;  /* 0x000000ff00ff79a7 */ /* 0x0023e200081004ff */
[----:B--2---:R-:W-:Y:S11]  /*5b40*/  LOP3.LUT P0, RZ, R6, 0x1, RZ, 0xc0, !PT ;  /* 0x0000000106ff7812 */ /* 0x004ff6000780c0ff */
[----:B------:R-:W-:Y:S02]  /*5b50*/  @!UPT UIADD3 URZ, UPT, UPT, URZ, URZ, URZ ;  /* 0x000000fffffff290 */ /* 0x000fe4000fffe0ff */
[----:B------:R-:W-:Y:S01]  /*5b60*/  VOTEU.ANY UP1, P0 ;  /* 0x0000000000ff7886 */ /* 0x000fe20000020100 */
[----:B------:R-:W-:Y:S01]  /*5b70*/  PLOP3.LUT P0, PT, PT, PT, UP1, 0x80, 0x8 ;  /* 0x000000000008781c */ /* 0x000fe20003f0f018 */
[----:B------:R-:W-:Y:S06]  /*5b80*/  UP2UR UR4, UPR, URZ, 0x2 ;  /* 0x00000002ff047883 */ /* 0x000fec0008000000 */
[----:B------:R-:W-:Y:S06]  /*5b90*/  IMAD.U32 R60, RZ, RZ, UR4 ;  /* 0x00000004ff3c7e24 */ /* 0x000fec000f8e00ff */
[----:B------:R-:W-:Y:S02]  /*5ba0*/  @P0 SHF.R.U32.HI R2, RZ, 0x10, R5 ;  /* 0x00000010ff020819 */ /* 0x000fe40000011605 */
[----:B------:R-:W-:Y:S02]  /*5bb0*/  @P0 MOV R3, R4 ;  /* 0x0000000400030202 */ /* 0x000fe40000000f00 */
[----:B------:R-:W-:Y:S02]  /*5bc0*/  @P0 R2UR UR4, R2 ;  /* 0x00000000020402ca */ /* 0x000fe400000e0000 */
[----:B------:R-:W-:Y:S02]  /*5bd0*/  @P0 LOP3.LUT R4, R5, 0xffff, RZ, 0xc0, !PT ;  /* 0x0000ffff05040812 */ /* 0x000fe400078ec0ff */
[----:B------:R-:W-:Y:S02]  /*5be0*/  @P0 R2UR UR6, R3 ;  /* 0x00000000030602ca */ /* 0x000fe400000e0000 */
[----:B------:R-:W-:Y:S07]  /*5bf0*/  @P0 R2UR UR5, R4 ;  /* 0x00000000040502ca */ /* 0x000fee00000e0000 */
[----:B------:R-:W-:Y:S02]  /*5c00*/  @UP1 UMOV UR7, UR4 ;  /* 0x0000000400071c82 */ /* 0x000fe40008000000 */
[----:B------:R-:W-:Y:S02]  /*5c10*/  IMAD.U32 R58, RZ, RZ, UR7 ;  /* 0x00000007ff3a7e24 */ /* 0x000fe4000f8e00ff */
[----:B------:R-:W-:Y:S02]  /*5c20*/  @UP1 UMOV UR37, UR6 ;  /* 0x0000000600251c82 */ /* 0x000fe40008000000 */
[----:B------:R-:W-:Y:S01]  /*5c30*/  @UP1 UMOV UR36, UR5 ;  /* 0x0000000500241c82 */ /* 0x000fe20008000000 */
[----:B-1----:R-:W-:Y:S05]  /*5c40*/  BRA.U !UP0, `(.L_x_91) ;  /* 0x0000000108cc7547 */ /* 0x002fea000b800000 */
[----:B------:R-:W1:Y:S01]  /*5c50*/  LDCU UR12, c[0x0][0xb20] ;  /* 0x00016400ff0c77ac */ /* 0x000e620008000800 */
[----:B------:R-:W-:Y:S02]  /*5c60*/  UIMAD.WIDE.U32 UR4, UR54, UR59, URZ ;  /* 0x0000003b360472a5 */ /* 0x000fe4000f8e00ff */
[----:B------:R-:W-:Y:S02]  /*5c70*/  UIMAD.WIDE.U32 UR6, UR61, UR56, URZ ;  /* 0x000000383d0672a5 */ /* 0x000fe4000f8e00ff */
[----:B------:R-:W-:Y:S02]  /*5c80*/  UISETP.NE.AND UP0, UPT, UR58, 0x1, UPT ;  /* 0x000000013a00788c */ /* 0x000fe4000bf05270 */
[----:B------:R-:W-:Y:S02]  /*5c90*/  UIMAD.WIDE.U32 UR8, UR36, UR59, URZ ;  /* 0x0000003b240872a5 */ /* 0x000fe4000f8e00ff */
[----:B------:R-:W-:Y:S02]  /*5ca0*/  UIMAD.WIDE.U32 UR10, UR37, UR56, URZ ;  /* 0x00000038250a72a5 */ /* 0x000fe4000f8e00ff */
[----:B------:R-:W-:Y:S02]  /*5cb0*/  UISETP.NE.AND UP1, UPT, UR42, 0x1, UPT ;  /* 0x000000012a00788c */ /* 0x000fe4000bf25270 */
[----:B------:R-:W-:Y:S01]  /*5cc0*/  UISETP.NE.AND UP2, UPT, UR39, 0x1, UPT ;  /* 0x000000012700788c */ /* 0x000fe2000bf45270 */
[----:B------:R-:W-:Y:S02]  /*5cd0*/  UMOV UR4, UR5 ;  /* 0x0000000500047c82 */ /* 0x000fe40008000000 */
[----:B-1----:R-:W-:Y:S03]  /*5ce0*/  USHF.R.U32.HI UR5, URZ, UR12, UR4 ;  /* 0x0000000cff057299 */ /* 0x002fe60008011604 */
[----:B------:R-:W-:Y:S02]  /*5cf0*/  UMOV UR4, UR7 ;  /* 0x0000000700047c82 */ /* 0x000fe40008000000 */
[----:B------:R-:W-:Y:S02]  /*5d00*/  USHF.R.U32.HI UR7, URZ, UR57, UR4 ;  /* 0x00000039ff077299 */ /* 0x000fe40008011604 */
[----:B------:R-:W-:Y:S02]  /*5d10*/  USEL UR4, UR54, UR5, !UP0 ;  /* 0x0000000536047287 */ /* 0x000fe4000c000000 */
[----:B------:R-:W-:Y:S01]  /*5d20*/  USEL UR7, UR61, UR7, !UP1 ;  /* 0x000000073d077287 */ /* 0x000fe2000c800000 */
[----:B------:R-:W-:Y:S01]  /*5d30*/  UMOV UR5, UR9 ;  /* 0x0000000900057c82 */ /* 0x000fe20008000000 */
[----:B------:R-:W-:Y:S02]  /*5d40*/  UIMAD.WIDE.U32 UR8, UR4, UR40, URZ ;  /* 0x00000028040872a5 */ /* 0x000fe4000f8e00ff */
[----:B------:R-:W-:Y:S03]  /*5d50*/  USHF.R.U32.HI UR6, URZ, UR12, UR5 ;  /* 0x0000000cff067299 */ /* 0x000fe60008011605 */
[----:B------:R-:W-:Y:S01]  /*5d60*/  UMOV UR5, UR11 ;  /* 0x0000000b00057c82 */ /* 0x000fe20008000000 */
[----:B------:R-:W-:Y:S02]  /*5d70*/  UIMAD.WIDE.U32 UR10, UR7, UR40, URZ ;  /* 0x00000028070a72a5 */ /* 0x000fe4000f8e00ff */
[----:B------:R-:W-:Y:S02]  /*5d80*/  USHF.R.U32.HI UR12, URZ, UR57, UR5 ;  /* 0x00000039ff0c7299 */ /* 0x000fe40008011605 */
[----:B------:R-:W-:Y:S01]  /*5d90*/  USEL UR6, UR36, UR6, !UP0 ;  /* 0x0000000624067287 */ /* 0x000fe2000c000000 */
[----:B------:R-:W-:Y:S02]  /*5da0*/  UMOV UR5, UR9 ;  /* 0x0000000900057c82 */ /* 0x000fe40008000000 */
[----:B------:R-:W-:Y:S01]  /*5db0*/  UMOV UR10, UR11 ;  /* 0x0000000b000a7c82 */ /* 0x000fe20008000000 */
[----:B------:R-:W-:Y:S02]  /*5dc0*/  @UP2 USHF.R.U32.HI UR4, URZ, UR41, UR5 ;  /* 0x00000029ff042299 */ /* 0x000fe40008011605 */
[----:B------:R-:W-:Y:S02]  /*5dd0*/  @UP2 USHF.R.U32.HI UR7, URZ, UR41, UR10 ;  /* 0x00000029ff072299 */ /* 0x000fe4000801160a */
[----:B------:R-:W-:Y:S02]  /*5de0*/  UIMAD UR4, UR39, UR4, URZ ;  /* 0x00000004270472a4 */ /* 0x000fe4000f8e02ff */
[----:B------:R-:W-:Y:S02]  /*5df0*/  UIMAD.WIDE.U32 UR10, UR6, UR40, URZ ;  /* 0x00000028060a72a5 */ /* 0x000fe4000f8e00ff */
[----:B------:R-:W-:Y:S02]  /*5e00*/  USEL UR5, UR37, UR12, !UP1 ;  /* 0x0000000c25057287 */ /* 0x000fe4000c800000 */
[----:B------:R-:W-:Y:S02]  /*5e10*/  UIMAD UR8, UR39, UR7, URZ ;  /* 0x00000007270872a4 */ /* 0x000fe4000f8e02ff */
[----:B------:R-:W-:Y:S03]  /*5e20*/  UISETP.GE.AND UP0, UPT, UR6, UR4, UPT ;  /* 0x000000040600728c */ /* 0x000fe6000bf06270 */
[----:B------:R-:W-:Y:S01]  /*5e30*/  UMOV UR4, UR11 ;  /* 0x0000000b00047c82 */ /* 0x000fe20008000000 */
[----:B------:R-:W-:Y:S02]  /*5e40*/  UISETP.GE.OR UP0, UPT, UR5, UR8, UP0 ;  /* 0x000000080500728c */ /* 0x000fe40008706670 */
[----:B------:R-:W-:Y:S02]  /*5e50*/  USHF.R.U32.HI UR4, URZ, UR41, UR4 ;  /* 0x00000029ff047299 */ /* 0x000fe40008011604 */
[----:B------:R-:W-:Y:S02]  /*5e60*/  UIMAD.WIDE.U32 UR8, UR5, UR40, URZ ;  /* 0x00000028050872a5 */ /* 0x000fe4000f8e00ff */
[----:B------:R-:W-:Y:S02]  /*5e70*/  USEL UR11, UR6, UR4, !UP2 ;  /* 0x00000004060b7287 */ /* 0x000fe4000d000000 */
[----:B------:R-:W-:Y:S02]  /*5e80*/  UIADD3 UR8, UPT, UPT, -UR5, URZ, URZ ;  /* 0x000000ff05087290 */ /* 0x000fe4000fffe1ff */
[----:B------:R-:W-:Y:S01]  /*5e90*/  UIADD3 UR10, UPT, UPT, -UR11, URZ, URZ ;  /* 0x000000ff0b0a7290 */ /* 0x000fe2000fffe1ff */
[----:B------:R-:W-:Y:S01]  /*5ea0*/  @!UP0 UMOV UR4, UR9 ;  /* 0x0000000900048c82 */ /* 0x000fe20008000000 */
[----:B------:R-:W-:Y:S02]  /*5eb0*/  UIADD3 UR9, UPT, UPT, -UR6, URZ, URZ ;  /* 0x000000ff06097290 */ /* 0x000fe4000fffe1ff */
[----:B------:R-:W-:Y:S02]  /*5ec0*/  @!UP0 USHF.R.U32.HI UR4, URZ, UR41, UR4 ;  /* 0x00000029ff048299 */ /* 0x000fe40008011604 */
[----:B------:R-:W-:Y:S02]  /*5ed0*/  UIMAD UR10, UR39, UR10, UR6 ;  /* 0x0000000a270a72a4 */ /* 0x000fe4000f8e0206 */
[----:B------:R-:W-:Y:S04]  /*5ee0*/  @!UP0 USEL UR4, UR5, UR4, !UP2 ;  /* 0x0000000405048287 */ /* 0x000fe8000d000000 */
[----:B------:R-:W-:Y:S02]  /*5ef0*/  @!UP0 UIMAD UR10, UR7, UR10, UR4 ;  /* 0x0000000a070a82a4 */ /* 0x000fe4000f8e0204 */
[----:B------:R-:W-:Y:S02]  /*5f00*/  @!UP0 UIADD3 UR11, UPT, UPT, UR11, -UR4, URZ ;  /* 0x800000040b0b8290 */ /* 0x000fe4000fffe0ff */
[----:B------:R-:W-:Y:S02]  /*5f10*/  UIMAD UR7, UR42, UR8, UR37 ;  /* 0x000000082a0772a4 */ /* 0x000fe4000f8e0225 */
[----:B------:R-:W-:Y:S02]  /*5f20*/  @!UP0 UIMAD UR6, UR11, UR39, UR5 ;  /* 0x000000270b0682a4 */ /* 0x000fe4000f8e0205 */
[----:B------:R-:W-:Y:S01]  /*5f30*/  UIMAD UR4, UR58, UR9, UR36 ;  /* 0x000000093a0472a4 */ /* 0x000fe2000f8e0224 */
[----:B------:R-:W-:Y:S02]  /*5f40*/  @!UP0 UMOV UR5, UR10 ;  /* 0x0000000a00058c82 */ /* 0x000fe40008000000 */
[----:B------:R-:W-:Y:S02]  /*5f50*/  UIMAD UR37, UR5, UR42, UR7 ;  /* 0x0000002a052572a4 */ /* 0x000fe4000f8e0207 */
[----:B------:R-:W-:Y:S11]  /*5f60*/  UIMAD UR36, UR6, UR58, UR4 ;  /* 0x0000003a062472a4 */ /* 0x000ff6000f8e0204 */
[----:B------:R-:W-:Y:S01]  /*5f70*/  @!UPT UIADD3 URZ, UPT, UPT, URZ, URZ, URZ ;  /* 0x000000fffffff290 */ /* 0x000fe2000fffe0ff */
.L_x_91:
[----:B------:R-:W-:Y:S01]  /*5f80*/  UISETP.NE.AND UP0, UPT, UR38, 0x1, UPT ;  /* 0x000000012600788c */ /* 0x000fe2000bf05270 */
[----:B------:R-:W-:Y:S01]  /*5f90*/  R2UR UR11, R59 ;  /* 0x000000003b0b72ca */ /* 0x000fe200000e0000 */
[----:B------:R-:W-:Y:S01]  /*5fa0*/  USHF.L.U32 UR50, UR26, 0x6, URZ ;  /* 0x000000061a327899 */ /* 0x000fe200080006ff */
[----:B------:R-:W-:Y:S01]  /*5fb0*/  IADD3 R51, PT, PT, R51, 0x1, RZ ;  /* 0x0000000133337810 */ /* 0x000fe20007ffe0ff */
[----:B------:R-:W-:Y:S07]  /*5fc0*/  USHF.L.U32 UR49, UR27, 0x6, URZ ;  /* 0x000000061b317899 */ /* 0x000fee00080006ff */
[----:B------:R-:W1:Y:S01]  /*5fd0*/  @!UP0 LDCU.128 UR12, c[0x0][0xb10] ;  /* 0x00016200ff0c87ac */ /* 0x000e620008000c00 */
[----:B------:R-:W2:Y:S01]  /*5fe0*/  @!UP0 LDCU UR5, c[0x0][0xb0c] ;  /* 0x00016180ff0587ac */ /* 0x000ea20008000800 */
[----:B------:R-:W3:Y:S01]  /*5ff0*/  @!UP0 LDCU UR10, c[0x0][0xb20] ;  /* 0x00016400ff0a87ac */ /* 0x000ee20008000800 */
[----:B-1----:R-:W-:Y:S02]  /*6000*/  UIMAD.WIDE.U32 UR8, UR37, UR12, URZ ;  /* 0x0000000c250872a5 */ /* 0x002fe4000f8e00ff */
[----:B------:R-:W-:Y:S02]  /*6010*/  UIMAD.WIDE.U32 UR6, UR36, UR15, URZ ;  /* 0x0000000f240672a5 */ /* 0x000fe4000f8e00ff */
[----:B------:R-:W-:Y:S03]  /*6020*/  @!UP0 UISETP.NE.AND UP1, UPT, UR14, 0x1, UPT ;  /* 0x000000010e00888c */ /* 0x000fe6000bf25270 */
[----:B------:R-:W-:Y:S01]  /*6030*/  @!UP0 UMOV UR4, UR9 ;  /* 0x0000000900048c82 */ /* 0x000fe20008000000 */
[----:B--2---:R-:W-:Y:S02]  /*6040*/  @!UP0 UISETP.NE.AND UP2, UPT, UR5, 0x1, UPT ;  /* 0x000000010500888c */ /* 0x004fe4000bf45270 */
[----:B------:R-:W-:Y:S01]  /*6050*/  @!UP0 USHF.R.U32.HI UR4, URZ, UR13, UR4 ;  /* 0x0000000dff048299 */ /* 0x000fe20008011604 */
[----:B------:R-:W-:Y:S02]  /*6060*/  @!UP0 UMOV UR6, UR7 ;  /* 0x0000000700068c82 */ /* 0x000fe40008000000 */
[----:B---3--:R-:W-:Y:S02]  /*6070*/  @!UP0 USHF.R.U32.HI UR6, URZ, UR10, UR6 ;  /* 0x0000000aff068299 */ /* 0x008fe40008011606 */
[----:B------:R-:W-:Y:S02]  /*6080*/  @!UP0 USEL UR7, UR37, UR4, !UP2 ;  /* 0x0000000425078287 */ /* 0x000fe4000d000000 */
[----:B------:R-:W-:Y:S04]  /*6090*/  @!UP0 USEL UR6, UR36, UR6, !UP1 ;  /* 0x0000000624068287 */ /* 0x000fe8000c800000 */
[----:B------:R-:W-:Y:S02]  /*60a0*/  @!UP0 UIADD3 UR4, UPT, UPT, -UR7, UR6, URZ ;  /* 0x0000000607048290 */ /* 0x000fe4000fffe1ff */
[----:B------:R-:W-:Y:S02]  /*60b0*/  @!UP0 UIADD3 UR6, UPT, UPT, UR7, -UR6, URZ ;  /* 0x8000000607068290 */ /* 0x000fe4000fffe0ff */
[----:B------:R-:W-:Y:S02]  /*60c0*/  @!UP0 UIMAD UR37, UR4, UR5, UR37 ;  /* 0x00000005042582a4 */ /* 0x000fe4000f8e0225 */
[----:B------:R-:W-:Y:S02]  /*60d0*/  @!UP0 UIMAD UR36, UR6, UR14, UR36 ;  /* 0x0000000e062482a4 */ /* 0x000fe4000f8e0224 */
[----:B------:R-:W-:Y:S09]  /*60e0*/  ULOP3.LUT UP0, URZ, UR11, 0x1b0, URZ, 0xc0, !UPT ;  /* 0x000001b00bff7892 */ /* 0x000ff2000f80c0ff */
[----:B------:R-:W-:Y:S05]  /*60f0*/  BRA.U !UP0, `(.L_x_92) ;  /* 0x00000001087c7547 */ /* 0x000fea000b800000 */
[----:B------:R-:W1:Y:S01]  /*6100*/  LDCU.64 UR8, c[0x4][0x80] ;  /* 0x01001000ff0877ac */ /* 0x000e620008000a00 */
[----:B------:R-:W-:Y:S01]  /*6110*/  MOV R2, 0x0 ;  /* 0x0000000000027802 */ /* 0x000fe20000000f00 */
[----:B------:R-:W-:Y:S02]  /*6120*/  HFMA2 R12, -RZ, RZ, 0, 5.9604644775390625e-08 ;  /* 0x00000001ff0c7431 */ /* 0x000fe400000001ff */
[----:B------:R-:W-:Y:S01]  /*6130*/  IMAD.MOV.U32 R8, RZ, RZ, 0x70 ;  /* 0x00000070ff087424 */ /* 0x000fe200078e00ff */
[----:B------:R2:W3:Y:S01]  /*6140*/  LDC.64 R14, c[0x4][R2] ;  /* 0x01000000020e7b82 */ /* 0x0004e20000000a00 */
[----:B------:R-:W4:Y:S01]  /*6150*/  LDCU.64 UR6, c[0x4][0x88] ;  /* 0x01001100ff0677ac */ /* 0x000f220008000a00 */
[----:B------:R-:W-:Y:S01]  /*6160*/  IMAD.MOV.U32 R13, RZ, RZ, RZ ;  /* 0x000000ffff0d7224 */ /* 0x000fe200078e00ff */
[----:B------:R-:W2:Y:S01]  /*6170*/  LDCU.64 UR4, c[0x4][0x8] ;  /* 0x01000100ff0477ac */ /* 0x000ea20008000a00 */
[----:B-1----:R-:W-:Y:S01]  /*6180*/  MOV R5, UR9 ;  /* 0x0000000900057c02 */ /* 0x002fe20008000f00 */
[----:B------:R-:W-:Y:S01]  /*6190*/  IMAD.U32 R4, RZ, RZ, UR8 ;  /* 0x00000008ff047e24 */ /* 0x000fe2000f8e00ff */
[----:B----4-:R-:W-:Y:S01]  /*61a0*/  MOV R7, UR7 ;  /* 0x0000000700077c02 */ /* 0x010fe20008000f00 */
[----:B------:R-:W-:Y:S01]  /*61b0*/  IMAD.U32 R6, RZ, RZ, UR6 ;  /* 0x00000006ff067e24 */ /* 0x000fe2000f8e00ff */
[----:B--2---:R-:W-:Y:S01]  /*61c0*/  MOV R11, UR5 ;  /* 0x00000005000b7c02 */ /* 0x004fe20008000f00 */
[----:B------:R-:W-:Y:S02]  /*61d0*/  IMAD.U32 R10, RZ, RZ, UR4 ;  /* 0x00000004ff0a7e24 */ /* 0x000fe4000f8e00ff */
[----:B------:R-:W-:Y:S07]  /*61e0*/  LEPC R20, `(.L_x_93) ;  /* 0x000000001014794e */ /* 0x000fee0000000000 */
[----:B---3-5:R-:W-:Y:S05]  /*61f0*/  CALL.ABS.NOINC R14 ;  /* 0x000000000e007343 */ /* 0x028fea0003c00000 */
.L_x_93:
[----:B------:R-:W1:Y:S01]  /*6200*/  LDCU.64 UR8, c[0x4][0x80] ;  /* 0x01001000ff0877ac */ /* 0x000e620008000a00 */
[----:B------:R-:W2:Y:S01]  /*6210*/  LDC.64 R2, c[0x4][R2] ;  /* 0x0100000002027b82 */ /* 0x000ea20000000a00 */
[----:B------:R-:W-:Y:S02]  /*6220*/  HFMA2 R12, -RZ, RZ, 0, 5.9604644775390625e-08 ;  /* 0x00000001ff0c7431 */ /* 0x000fe400000001ff */
[----:B------:R-:W-:Y:S02]  /*6230*/  IMAD.MOV.U32 R8, RZ, RZ, 0x70 ;  /* 0x00000070ff087424 */ /* 0x000fe400078e00ff */
[----:B------:R-:W-:Y:S01]  /*6240*/  IMAD.MOV.U32 R13, RZ, RZ, RZ ;  /* 0x000000ffff0d7224 */ /* 0x000fe200078e00ff */
[----:B------:R-:W3:Y:S01]  /*6250*/  LDCU.64 UR6, c[0x4][0x88] ;  /* 0x01001100ff0677ac */ /* 0x000ee20008000a00 */
[----:B------:R-:W4:Y:S01]  /*6260*/  LDCU.64 UR4, c[0x4][0x8] ;  /* 0x01000100ff0477ac */ /* 0x000f220008000a00 */
[----:B-1----:R-:W-:Y:S02]  /*6270*/  MOV R4, UR8 ;  /* 0x0000000800047c02 */ /* 0x002fe40008000f00 */
[----:B------:R-:W-:Y:S02]  /*6280*/  MOV R5, UR9 ;  /* 0x0000000900057c02 */ /* 0x000fe40008000f00 */
[----:B---3--:R-:W-:Y:S01]  /*6290*/  MOV R7, UR7 ;  /* 0x0000000700077c02 */ /* 0x008fe20008000f00 */
[----:B------:R-:W-:Y:S01]  /*62a0*/  IMAD.U32 R6, RZ, RZ, UR6 ;  /* 0x00000006ff067e24 */ /* 0x000fe2000f8e00ff */
[----:B----4-:R-:W-:Y:S01]  /*62b0*/  MOV R11, UR5 ;  /* 0x00000005000b7c02 */ /* 0x010fe20008000f00 */
[----:B------:R-:W-:Y:S02]  /*62c0*/  IMAD.U32 R10, RZ, RZ, UR4 ;  /* 0x00000004ff0a7e24 */ /* 0x000fe4000f8e00ff */
[----:B------:R-:W-:Y:S07]  /*62d0*/  LEPC R20, `(.L_x_92) ;  /* 0x000000001014794e */ /* 0x000fee0000000000 */
[----:B--2---:R-:W-:Y:S05]  /*62e0*/  CALL.ABS.NOINC R2 ;  /* 0x0000000002007343 */ /* 0x004fea0003c00000 */
.L_x_92:
[----:B------:R-:W-:Y:S02]  /*62f0*/  R2UR UR6, R49 ;  /* 0x00000000310672ca */ /* 0x000fe400000e0000 */
[----:B------:R-:W-:Y:S02]  /*6300*/  R2UR UR5, R57 ;  /* 0x00000000390572ca */ /* 0x000fe400000e0000 */
[----:B------:R-:W-:Y:S02]  /*6310*/  R2UR UR4, R56 ;  /* 0x00000000380472ca */ /* 0x000fe400000e0000 */
[----:B------:R-:W-:Y:S02]  /*6320*/  ISETP.NE.U32.AND P4, PT, R42, RZ, PT ;  /* 0x000000ff2a00720c */ /* 0x000fe40003f85070 */
[----:B------:R-:W-:Y:S02]  /*6330*/  ISETP.NE.U32.AND P2, PT, RZ, UR62, PT ;  /* 0x0000003eff007c0c */ /* 0x000fe4000bf45070 */
[----:B------:R-:W-:Y:S02]  /*6340*/  ISETP.NE.AND.EX P4, PT, R43, RZ, PT, P4 ;  /* 0x000000ff2b00720c */ /* 0x000fe40003f85340 */
[----:B------:R-:W-:Y:S01]  /*6350*/  ISETP.NE.AND.EX P2, PT, RZ, UR63, PT, P2 ;  /* 0x0000003fff007c0c */ /* 0x000fe2000bf45320 */
[----:B------:R-:W-:Y:S02]  /*6360*/  UISETP.NE.AND UP2, UPT, UR6, URZ, UPT ;  /* 0x000000ff0600728c */ /* 0x000fe4000bf45270 */
[----:B------:R-:W-:Y:S04]  /*6370*/  UISETP.NE.U32.AND UP0, UPT, UR5, URZ, UPT ;  /* 0x000000ff0500728c */ /* 0x000fe8000bf05070 */
[----:B------:R-:W-:Y:S01]  /*6380*/  UISETP.NE.AND.EX UP1, UPT, UR4, URZ, UPT, UP0 ;  /* 0x000000ff0400728c */ /* 0x000fe2000bf25300 */
[----:B------:R-:W-:Y:S01]  /*6390*/  PLOP3.LUT P1, PT, PT, PT, UP2, 0x80, 0x8 ;  /* 0x000000000008781c */ /* 0x000fe20003f2f028 */
[----:B------:R-:W-:Y:S03]  /*63a0*/  UPLOP3.LUT UP0, UPT, UPT, UPT, UPT, 0x40, 0x4 ;  /* 0x000000000004789c */ /* 0x000fe60003f0e870 */
[----:B------:R-:W-:Y:S06]  /*63b0*/  @UP2 UPLOP3.LUT UP0, UPT, UPT, UPT, UP1, 0x80, 0x8 ;  /* 0x000000000008289c */ /* 0x000fec0003f0f010 */
[----:B------:R-:W-:Y:S01]  /*63c0*/  PLOP3.LUT P0, PT, PT, PT, UP0, 0x80, 0x8 ;  /* 0x000000000008781c */ /* 0x000fe20003f0f008 */
[----:B------:R-:W-:Y:S01]  /*63d0*/  @!UPT UIADD3 URZ, UPT, UPT, URZ, URZ, URZ ;  /* 0x000000fffffff290 */ /* 0x000fe2000fffe0ff */
[----:B------:R-:W-:Y:S11]  /*63e0*/  BRA.U !UP1, `(.L_x_94) ;  /* 0x0000000109407547 */ /* 0x000ff6000b800000 */
[----:B------:R-:W-:Y:S01]  /*63f0*/  UISETP.NE.U32.AND UP0, UPT, UR62, URZ, UPT ;  /* 0x000000ff3e00728c */ /* 0x000fe2000bf05070 */
[----:B------:R-:W-:Y:S01]  /*6400*/  R2UR UR6, R57 ;  /* 0x00000000390672ca */ /* 0x000fe200000e0000 */
[----:B------:R-:W1:Y:S01]  /*6410*/  LDCU.64 UR8, c[0x0][0x358] ;  /* 0x00006b00ff0877ac */ /* 0x000e620008000a00 */
[----:B------:R-:W-:Y:S02]  /*6420*/  HFMA2 R45, -RZ, RZ, 0, 5.9604644775390625e-08 ;  /* 0x00000001ff2d7431 */ /* 0x000fe400000001ff */
[----:B------:R-:W-:Y:S01]  /*6430*/  IMAD.MOV.U32 R0, RZ, RZ, 0x1 ;  /* 0x00000001ff007424 */ /* 0x000fe200078e00ff */
[----:B------:R-:W-:Y:S06]  /*6440*/  UISETP.NE.AND.EX UP0, UPT, UR63, URZ, UPT, UP0 ;  /* 0x000000ff3f00728c */ /* 0x000fec000bf05300 */
[----:B------:R-:W-:Y:S05]  /*6450*/  PLOP3.LUT P3, PT, PT, PT, UP0, 0x80, 0x8 ;  /* 0x000000000008781c */ /* 0x000fea0003f6f008 */
[----:B------:R-:W2:Y:S01]  /*6460*/  @UP0 LDCU.64 UR4, c[0x0][0x888] ;  /* 0x00011100ff0407ac */ /* 0x000ea20008000a00 */
[----:B------:R-:W-:Y:S07]  /*6470*/  @UP0 UIMAD UR6, UR60, UR6, URZ ;  /* 0x000000063c0602a4 */ /* 0x000fee000f8e02ff */
[----:B------:R-:W-:Y:S01]  /*6480*/  @!P3 PRMT R45, R0, 0x7610, R45 ;  /* 0x00007610002db816 */ /* 0x000fe2000000002d */
[----:B--2---:R-:W-:Y:S06]  /*6490*/  @UP0 UIMAD.WIDE UR4, UR6, 0x4, UR4 ;  /* 0x00000004060408a5 */ /* 0x004fec000f8e0204 */
[----:B-----5:R-:W-:Y:S02]  /*64a0*/  IMAD.U32 R26, RZ, RZ, UR4 ;  /* 0x00000004ff1a7e24 */ /* 0x020fe4000f8e00ff */
[----:B------:R-:W-:Y:S03]  /*64b0*/  IMAD.U32 R27, RZ, RZ, UR5 ;  /* 0x00000005ff1b7e24 */ /* 0x000fe6000f8e00ff */
[----:B------:R-:W2:Y:S02]  /*64c0*/  @!UP0 LDCU UR4, c[0x0][0x880] ;  /* 0x00011000ff0487ac */ /* 0x000ea40008000800 */
[----:B-1----:R1:W5:Y:S02]  /*64d0*/  @P3 LDG.E R26, desc[UR8][R26.64] ;  /* 0x000000081a1a3981 */ /* 0x002364000c1e1900 */
[----:B-12---:R-:W-:Y:S02]  /*64e0*/  @!P3 MOV R26, UR4 ;  /* 0x00000004001abc02 */ /* 0x006fe40008000f00 */
.L_x_94:
[----:B------:R-:W-:Y:S05]  /*64f0*/  @!P4 BRA `(.L_x_95) ;  /* 0x000000000024c947 */ /* 0x000fea0003800000 */
[----:B------:R-:W-:Y:S01]  /*6500*/  ISETP.NE.U32.AND P3, PT, R40, RZ, PT ;  /* 0x000000ff2800720c */ /* 0x000fe20003f65070 */
[----:B------:R-:W1:Y:S03]  /*6510*/  LDCU.64 UR4, c[0x0][0x358] ;  /* 0x00006b00ff0477ac */ /* 0x000e660008000a00 */
[----:B------:R-:W-:Y:S11]  /*6520*/  ISETP.NE.AND.EX P3, PT, R41, RZ, PT, P3 ;  /* 0x000000ff2900720c */ /* 0x000ff60003f65330 */
[----:B------:R-:W-:Y:S02]  /*6530*/  @!UPT UIADD3 URZ, UPT, UPT, URZ, URZ, URZ ;  /* 0x000000fffffff290 */ /* 0x000fe4000fffe0ff */
[----:B------:R-:W2:Y:S01]  /*6540*/  @P3 LDC.64 R2, c[0x0][0x8a8] ;  /* 0x00022a00ff023b82 */ /* 0x000ea20000000a00 */
[----:B------:R-:W-:Y:S04]  /*6550*/  @P3 IMAD R0, R42, UR60, RZ ;  /* 0x0000003c2a003c24 */ /* 0x000fe8000f8e02ff */
[----:B--2---:R-:W-:Y:S05]  /*6560*/  @P3 IMAD.WIDE R2, R0, 0x4, R2 ;  /* 0x0000000400023825 */ /* 0x004fea00078e0202 */
[----:B-1---5:R1:W5:Y:S02]  /*6570*/  @P3 LDG.E R24, desc[UR4][R2.64] ;  /* 0x0000000402183981 */ /* 0x022364000c1e1900 */
[----:B-1----:R-:W2:Y:S02]  /*6580*/  @!P3 LDC R24, c[0x0][0x8a0] ;  /* 0x00022800ff18bb82 */ /* 0x002ea40000000800 */
.L_x_95:
[----:B-----5:R-:W-:Y:S01]  /*6590*/  FSETP.NEU.AND P3, PT, R26, RZ, PT ;  /* 0x000000ff1a00720b */ /* 0x020fe20003f6d000 */
[----:B------:R-:W-:Y:S01]  /*65a0*/  IMAD.U32 R2, RZ, RZ, UR45 ;  /* 0x0000002dff027e24 */ /* 0x000fe2000f8e00ff */
[----:B------:R-:W-:Y:S01]  /*65b0*/  SEL R5, RZ, 0xffffffff, P2 ;  /* 0xffffffffff057807 */ /* 0x000fe20001000000 */
[----:B------:R-:W-:Y:S01]  /*65c0*/  ULOP3.LUT UR4, UR53, 0x1, URZ, 0x3c, !UPT ;  /* 0x0000000135047892 */ /* 0x000fe2000f8e3cff */
[----:B------:R-:W-:Y:S01]  /*65d0*/  @P1 LOP3.LUT P2, RZ, R45, 0xff, RZ, 0xc0, !PT ;  /* 0x000000ff2dff1812 */ /* 0x000fe2000784c0ff */
[----:B------:R-:W-:Y:S01]  /*65e0*/  BSSY B1, `(.L_x_96) ;  /* 0x000003d000017945 */ /* 0x000fe20003800000 */
[----:B------:R-:W-:Y:S01]  /*65f0*/  @P1 SEL R0, RZ, 0xffffffff, P3 ;  /* 0xffffffffff001807 */ /* 0x000fe20001800000 */
[----:B------:R-:W-:Y:S01]  /*6600*/  IMAD.MOV.U32 R65, RZ, RZ, 0x1 ;  /* 0x00000001ff417424 */ /* 0x000fe200078e00ff */
[----:B------:R-:W-:Y:S01]  /*6610*/  LEA R2, R2, UR43, 0x3 ;  /* 0x0000002b02027c11 */ /* 0x000fe2000f8e18ff */
[----:B------:R-:W-:Y:S01]  /*6620*/  IMAD.U32 R63, RZ, RZ, UR4 ;  /* 0x00000004ff3f7e24 */ /* 0x000fe2000f8e00ff */
[----:B------:R-:W-:Y:S01]  /*6630*/  @P0 SEL R0, R5, R0, !P2 ;  /* 0x0000000005000207 */ /* 0x000fe20005000000 */
[----:B------:R-:W-:Y:S01]  /*6640*/  IMAD.U32 R64, RZ, RZ, UR45 ;  /* 0x0000002dff407e24 */ /* 0x000fe2000f8e00ff */
[----:B------:R-:W-:Y:S02]  /*6650*/  LEA R27, R22, UR43, 0x3 ;  /* 0x0000002b161b7c11 */ /* 0x000fe4000f8e18ff */
[----:B------:R-:W-:Y:S02]  /*6660*/  CS2R R38, SRZ ;  /* 0x0000000000267805 */ /* 0x000fe4000001ff00 */
[----:B------:R-:W-:Y:S02]  /*6670*/  @P1 LOP3.LUT R0, R0, 0x1, RZ, 0xc0, !PT ;  /* 0x0000000100001812 */ /* 0x000fe400078ec0ff */
[----:B------:R-:W-:Y:S02]  /*6680*/  CS2R R36, SRZ ;  /* 0x0000000000247805 */ /* 0x000fe4000001ff00 */
[----:B------:R-:W-:Y:S02]  /*6690*/  SHF.L.U32 R3, R53, 0x1f, RZ ;  /* 0x0000001f35037819 */ /* 0x000fe400000006ff */
[----:B------:R-:W-:Y:S02]  /*66a0*/  CS2R R30, SRZ ;  /* 0x00000000001e7805 */ /* 0x000fe4000001ff00 */
[----:B------:R-:W-:Y:S02]  /*66b0*/  ISETP.NE.U32.OR P5, PT, R0, 0x1, !P1 ;  /* 0x000000010000780c */ /* 0x000fe40004fa5470 */
[----:B------:R-:W-:Y:S02]  /*66c0*/  CS2R R28, SRZ ;  /* 0x00000000001c7805 */ /* 0x000fe4000001ff00 */
[----:B------:R-:W-:Y:S02]  /*66d0*/  PLOP3.LUT P2, PT, PT, PT, UP1, 0x80, 0x8 ;  /* 0x000000000008781c */ /* 0x000fe40003f4f018 */
[----:B------:R-:W-:Y:S02]  /*66e0*/  LEA.HI R25, R22, R22, RZ, 0x1 ;  /* 0x0000001616197211 */ /* 0x000fe400078f08ff */
[----:B------:R-:W-:Y:S02]  /*66f0*/  LOP3.LUT P4, R50, R45, 0xff, RZ, 0xc0, !PT ;  /* 0x000000ff2d327812 */ /* 0x000fe4000788c0ff */
[----:B------:R-:W-:Y:S02]  /*6700*/  SEL R4, RZ, 0xffffffff, P3 ;  /* 0xffffffffff047807 */ /* 0x000fe40001800000 */
[----:B------:R-:W-:Y:S02]  /*6710*/  P2R R61, PR, RZ, 0x20 ;  /* 0x00000020ff3d7803 */ /* 0x000fe40000000000 */
[----:B------:R-:W-:Y:S03]  /*6720*/  @P5 SHF.L.U32 R0, R63, 0x1f, RZ ;  /* 0x0000001f3f005819 */ /* 0x000fe600000006ff */
[----:B------:R-:W-:Y:S01]  /*6730*/  @P2 SEL R4, R5, R4, !P4 ;  /* 0x0000000405042207 */ /* 0x000fe20006000000 */
[----:B------:R1:W3:Y:S03]  /*6740*/  @P5 SYNCS.PHASECHK.TRANS64.TRYWAIT P1, [R2+URZ+0x30], R0 ;  /* 0x00003000020055a7 */ /* 0x0002e600080211ff */
[----:B------:R-:W-:Y:S04]  /*6750*/  LOP3.LUT R4, R4, 0x1, RZ, 0xc0, !PT ;  /* 0x0000000104047812 */ /* 0x000fe800078ec0ff */
[----:B------:R-:W-:Y:S04]  /*6760*/  ISETP.NE.U32.AND P2, PT, R4, 0x1, PT ;  /* 0x000000010400780c */ /* 0x000fe80003f45070 */
[----:B------:R-:W-:Y:S01]  /*6770*/  P2R R66, PR, RZ, 0x4 ;  /* 0x00000004ff427803 */ /* 0x000fe20000000000 */
[----:B------:R4:W2:Y:S01]  /*6780*/  SYNCS.PHASECHK.TRANS64.TRYWAIT P0, [R27+URZ+0x90], R3 ;  /* 0x000090031b0075a7 */ /* 0x0008a200080011ff */
[C---:B-1----:R-:W-:Y:S01]  /*6790*/  IMAD.SHL.U32 R0, R25.reuse, 0x20, RZ ;  /* 0x0000002019007824 */ /* 0x042fe200078e00ff */
[----:B------:R-:W-:Y:S04]  /*67a0*/  LOP3.LUT R25, R25, 0xffe, RZ, 0xc0, !PT ;  /* 0x00000ffe19197812 */ /* 0x000fe800078ec0ff */
[----:B------:R-:W-:Y:S01]  /*67b0*/  LOP3.LUT R0, R0, 0xffffffc0, RZ, 0xc0, !PT ;  /* 0xffffffc000007812 */ /* 0x000fe200078ec0ff */
[----:B------:R-:W-:Y:S04]  /*67c0*/  IMAD.IADD R25, R22, 0x1, -R25 ;  /* 0x0000000116197824 */ /* 0x000fe800078e0a19 */
[----:B------:R-:W-:Y:S04]  /*67d0*/  IMAD.IADD R0, R23, 0x1, R0 ;  /* 0x0000000117007824 */ /* 0x000fe800078e0200 */
[----:B------:R-:W-:Y:S01]  /*67e0*/  IMAD R25, R25, 0x100000, R0 ;  /* 0x0010000019197824 */ /* 0x000fe200078e0200 */
[----:B---3--:R-:W-:Y:S01]  /*67f0*/  @P5 SEL R65, RZ, 0x1, !P1 ;  /* 0x00000001ff415807 */ /* 0x008fe20004800000 */
[----:B----4-:R-:W-:Y:S06]  /*6800*/  @!P5 BRA `(.L_x_97) ;  /* 0x000000000068d947 */ /* 0x010fec0003800000 */
[----:B------:R-:W-:Y:S01]  /*6810*/  HFMA2 R31, -RZ, RZ, 0, 0 ;  /* 0x00000000ff1f7431 */ /* 0x000fe200000001ff */
[----:B------:R-:W-:Y:S01]  /*6820*/  ISETP.NE.AND P1, PT, R65, RZ, PT ;  /* 0x000000ff4100720c */ /* 0x000fe20003f25270 */
[----:B------:R-:W-:Y:S01]  /*6830*/  IMAD.U32 R0, RZ, RZ, UR45 ;  /* 0x0000002dff007e24 */ /* 0x000fe2000f8e00ff */
[----:B------:R-:W-:Y:S11]  /*6840*/  BSSY B0, `(.L_x_98) ;  /* 0x0000005000007945 */ /* 0x000ff60003800000 */
[----:B------:R-:W-:Y:S05]  /*6850*/  @P1 BRA `(.L_x_99) ;  /* 0x00000000000c1947 */ /* 0x000fea0003800000 */
[----:B------:R-:W-:Y:S04]  /*6860*/  SHF.L.U32 R4, R63, 0x1f, RZ ;  /* 0x0000001f3f047819 */ /* 0x000fe800000006ff */
[----:B------:R-:W1:Y:S02]  /*6870*/  SYNCS.PHASECHK.TRANS64.TRYWAIT P1, [R2+URZ+0x30], R4 ;  /* 0x00003004020075a7 */ /* 0x000e6400080211ff */
[----:B-1----:R-:W-:Y:S05]  /*6880*/  @!P1 BRA `(.L_x_100) ;  /* 0x0000001c00a09947 */ /* 0x002fea0003800000 */
.L_x_99:
[----:B------:R-:W-:Y:S05]  /*6890*/  BSYNC B0 ;  /* 0x0000000000007941 */ /* 0x000fea0003800000 */
.L_x_98:
[----:B------:R-:W-:Y:S01]  /*68a0*/  ISETP.NE.AND P1, PT, R66, RZ, PT ;  /* 0x000000ff4200720c */ /* 0x000fe20003f25270 */
[----:B------:R-:W-:Y:S01]  /*68b0*/  IMAD.MOV.U32 R30, RZ, RZ, RZ ;  /* 0x000000ffff1e7224 */ /* 0x000fe200078e00ff */
[----:B------:R-:W-:Y:S02]  /*68c0*/  CS2R R28, SRZ ;  /* 0x00000000001c7805 */ /* 0x000fe4000001ff00 */
[----:B------:R-:W-:Y:S02]  /*68d0*/  CS2R R38, SRZ ;  /* 0x0000000000267805 */ /* 0x000fe4000001ff00 */
[----:B------:R-:W-:Y:S07]  /*68e0*/  CS2R R36, SRZ ;  /* 0x0000000000247805 */ /* 0x000fee000001ff00 */
[----:B-1----:R-:W-:Y:S01]  /*68f0*/  @P1 IMAD R2, R0, 0x800, R44 ;  /* 0x0000080000021824 */ /* 0x002fe200078e022c */
[----:B------:R-:W-:Y:S05]  /*6900*/  @P1 WARPSYNC.ALL ;  /* 0x0000000000001948 */ /* 0x000fea0003800000 */
[----:B------:R-:W-:Y:S01]  /*6910*/  @P1 LEA R2, R2, UR43, 0x1 ;  /* 0x0000002b02021c11 */ /* 0x000fe2000f8e08ff */
[----:B------:R-:W-:Y:S04]  /*6920*/  UIADD3 UR4, UPT, UPT, UR45, 0x1, URZ ;  /* 0x000000012d047890 */ /* 0x000fe8000fffe0ff */
[----:B------:R1:W3:Y:S01]  /*6930*/  @P1 LDSM.16.M88.4 R28, [R2+0x200] ;  /* 0x00020000021c183b */ /* 0x0002e20000000200 */
[----:B------:R-:W-:Y:S01]  /*6940*/  UISETP.NE.AND UP0, UPT, UR4, 0x3, UPT ;  /* 0x000000030400788c */ /* 0x000fe2000bf05270 */
[----:B------:R-:W-:Y:S03]  /*6950*/  @P1 IMAD R0, R54, 0x2, R2 ;  /* 0x0000000236001824 */ /* 0x000fe600078e0202 */
[----:B------:R-:W-:Y:S02]  /*6960*/  USEL UR5, URZ, 0x1, UP0 ;  /* 0x00000001ff057887 */ /* 0x000fe40008000000 */
[----:B------:R1:W4:Y:S01]  /*6970*/  @P1 LDSM.16.M88.4 R36, [R0+0x200] ;  /* 0x000200000024183b */ /* 0x0003220000000200 */
[----:B------:R-:W-:Y:S03]  /*6980*/  USEL UR4, UR4, URZ, UP0 ;  /* 0x000000ff04047287 */ /* 0x000fe60008000000 */
[----:B------:R-:W-:Y:S03]  /*6990*/  LOP3.LUT R63, R63, UR5, RZ, 0x3c, !PT ;  /* 0x000000053f3f7c12 */ /* 0x000fe6000f8e3cff */
[----:B------:R-:W-:Y:S02]  /*69a0*/  IMAD.U32 R64, RZ, RZ, UR4 ;  /* 0x00000004ff407e24 */ /* 0x000fe4000f8e00ff */
.L_x_97:
[----:B------:R-:W-:Y:S05]  /*69b0*/  BSYNC B1 ;  /* 0x0000000000017941 */ /* 0x000fea0003800000 */
.L_x_96:
[----:B-1----:R-:W-:Y:S04]  /*69c0*/  SHF.R.U32.HI R0, RZ, 0x15, R25 ;  /* 0x00000015ff007819 */ /* 0x002fe80000011619 */
[----:B------:R-:W-:Y:S01]  /*69d0*/  LOP3.LUT P1, RZ, R0, 0x3, R46, 0x48, !PT ;  /* 0x0000000300ff7812 */ /* 0x000fe2000782482e */
[----:B------:R-:W-:Y:S01]  /*69e0*/  @!UPT UIADD3 URZ, UPT, UPT, URZ, URZ, URZ ;  /* 0x000000fffffff290 */ /* 0x000fe2000fffe0ff */
[----:B--2---:R-:W-:Y:S11]  /*69f0*/  @P0 BRA `(.L_x_101) ;  /* 0x0000000000080947 */ /* 0x004ff60003800000 */
[----:B------:R-:W1:Y:S02]  /*6a00*/  SYNCS.PHASECHK.TRANS64.TRYWAIT P0, [R27+URZ+0x90], R3 ;  /* 0x000090031b0075a7 */ /* 0x000e6400080011ff */
[----:B-1----:R-:W-:Y:S05]  /*6a10*/  @!P0 BRA `(.L_x_102) ;  /* 0x0000001c00508947 */ /* 0x002fea0003800000 */
.L_x_101:
[----:B------:R-:W-:Y:S05]  /*6a20*/  @!P1 BRA `(.L_x_103) ;  /* 0x0000000000409947 */ /* 0x000fea0003800000 */
[----:B------:R-:W2:Y:S01]  /*6a30*/  LDCU.64 UR8, c[0x4][0x70] ;  /* 0x01000e00ff0877ac */ /* 0x000ea20008000a00 */
[----:B-1----:R-:W-:Y:S01]  /*6a40*/  MOV R3, 0x0 ;  /* 0x0000000000037802 */ /* 0x002fe20000000f00 */
[----:B------:R-:W-:Y:S02]  /*6a50*/  HFMA2 R12, -RZ, RZ, 0, 5.9604644775390625e-08 ;  /* 0x00000001ff0c7431 */ /* 0x000fe400000001ff */
[----:B------:R-:W-:Y:S02]  /*6a60*/  IMAD.MOV.U32 R8, RZ, RZ, 0x192 ;  /* 0x00000192ff087424 */ /* 0x000fe400078e00ff */
[----:B------:R-:W-:Y:S01]  /*6a70*/  IMAD.MOV.U32 R13, RZ, RZ, RZ ;  /* 0x000000ffff0d7224 */ /* 0x000fe200078e00ff */
[----:B------:R-:W1:Y:S01]  /*6a80*/  LDCU.64 UR6, c[0x4][0x78] ;  /* 0x01000f00ff0677ac */ /* 0x000e620008000a00 */
[----:B------:R-:W3:Y:S01]  /*6a90*/  LDC.64 R2, c[0x4][R3] ;  /* 0x0100000003027b82 */ /* 0x000ee20000000a00 */
[----:B------:R-:W5:Y:S01]  /*6aa0*/  LDCU.64 UR4, c[0x4][0x10] ;  /* 0x01000200ff0477ac */ /* 0x000f620008000a00 */
[----:B--2---:R-:W-:Y:S01]  /*6ab0*/  MOV R5, UR9 ;  /* 0x0000000900057c02 */ /* 0x004fe20008000f00 */
[----:B------:R-:W-:Y:S01]  /*6ac0*/  IMAD.U32 R4, RZ, RZ, UR8 ;  /* 0x00000008ff047e24 */ /* 0x000fe2000f8e00ff */
[----:B-1----:R-:W-:Y:S01]  /*6ad0*/  MOV R7, UR7 ;  /* 0x0000000700077c02 */ /* 0x002fe20008000f00 */
[----:B------:R-:W-:Y:S01]  /*6ae0*/  IMAD.U32 R6, RZ, RZ, UR6 ;  /* 0x00000006ff067e24 */ /* 0x000fe2000f8e00ff */
[----:B-----5:R-:W-:Y:S01]  /*6af0*/  MOV R11, UR5 ;  /* 0x00000005000b7c02 */ /* 0x020fe20008000f00 */
[----:B------:R-:W-:Y:S02]  /*6b00*/  IMAD.U32 R10, RZ, RZ, UR4 ;  /* 0x00000004ff0a7e24 */ /* 0x000fe4000f8e00ff */
[----:B------:R-:W-:Y:S07]  /*6b10*/  LEPC R20, `(.L_x_103) ;  /* 0x000000001014794e */ /* 0x000fee0000000000 */
[----:B---34-:R-:W-:Y:S05]  /*6b20*/  CALL.ABS.NOINC R2 ;  /* 0x0000000002007343 */ /* 0x018fea0003c00000 */
.L_x_103:
[----:B-1-3--:R-:W-:Y:S01]  /*6b30*/  SHF.L.U32 R3, R28, 0x10, RZ ;  /* 0x000000101c037819 */ /* 0x00afe200000006ff */
[----:B------:R-:W-:Y:S05]  /*6b40*/  WARPSYNC.ALL ;  /* 0x0000000000007948 */ /* 0x000fea0003800000 */
[----:B------:R-:W-:Y:S01]  /*6b50*/  R2UR UR4, R25 ;  /* 0x00000000190472ca */ /* 0x000fe200000e0000 */
[----:B------:R-:W-:Y:S01]  /*6b60*/  BSSY.RECONVERGENT B0, `(.L_x_104) ;  /* 0x0000051000007945 */ /* 0x000fe20003800200 */
[----:B------:R-:W-:Y:S02]  /*6b70*/  SHF.L.U32 R20, R30, 0x10, RZ ;  /* 0x000000101e147819 */ /* 0x000fe400000006ff */
[----:B------:R-:W-:Y:S02]  /*6b80*/  SHF.L.U32 R62, R54, 0x1, RZ ;  /* 0x00000001363e7819 */ /* 0x000fe400000006ff */
[----:B------:R-:W-:Y:S07]  /*6b90*/  ISETP.NE.AND P0, PT, R55, RZ, PT ;  /* 0x000000ff3700720c */ /* 0x000fee0003f05270 */
[----:B------:R-:W1:Y:S02]  /*6ba0*/  LDTM.16dp256bit.x4 R4, tmem[UR4] ;  /* 0x00000004000479ee */ /* 0x000e640008120000 */
[----:B-1----:R-:W-:Y:S01]  /*6bb0*/  FMUL R0, R24, R4 ;  /* 0x0000000418007220 */ /* 0x002fe20000400000 */
[----:B------:R-:W-:Y:S01]  /*6bc0*/  LOP3.LUT R4, R28, 0xffff0000, RZ, 0xc0, !PT ;  /* 0xffff00001c047812 */ /* 0x000fe200078ec0ff */
[----:B------:R-:W-:Y:S01]  /*6bd0*/  FMUL R2, R24, R5 ;  /* 0x0000000518027220 */ /* 0x000fe20000400000 */
[C---:B------:R-:W-:Y:S01]  /*6be0*/  SHF.L.U32 R5, R29.reuse, 0x10, RZ ;  /* 0x000000101d057819 */ /* 0x040fe200000006ff */
[----:B------:R-:W-:Y:S01]  /*6bf0*/  FFMA R0, R26, R3, R0 ;  /* 0x000000031a007223 */ /* 0x000fe20000000000 */
[----:B------:R-:W-:Y:S01]  /*6c00*/  FMUL R3, R24, R6 ;  /* 0x0000000618037220 */ /* 0x000fe20000400000 */
[----:B------:R-:W-:Y:S01]  /*6c10*/  LOP3.LUT R6, R29, 0xffff0000, RZ, 0xc0, !PT ;  /* 0xffff00001d067812 */ /* 0x000fe200078ec0ff */
[----:B------:R-:W-:Y:S01]  /*6c20*/  FFMA R2, R26, R4, R2 ;  /* 0x000000041a027223 */ /* 0x000fe20000000002 */
[----:B------:R-:W-:Y:S01]  /*6c30*/  FMUL R7, R24, R7 ;  /* 0x0000000718077220 */ /* 0x000fe20000400000 */
[----:B------:R-:W-:Y:S01]  /*6c40*/  FFMA R3, R26, R5, R3 ;  /* 0x000000051a037223 */ /* 0x000fe20000000003 */
[C---:B------:R-:W-:Y:S01]  /*6c50*/  FMUL R4, R24.reuse, R8 ;  /* 0x0000000818047220 */ /* 0x040fe20000400000 */
[----:B------:R-:W-:Y:S01]  /*6c60*/  FMUL R5, R24, R9 ;  /* 0x0000000918057220 */ /* 0x000fe20000400000 */
[----:B------:R-:W-:Y:S01]  /*6c70*/  F2FP.BF16.F32.PACK_AB R32, R2, R0 ;  /* 0x000000000220723e */ /* 0x000fe200000010ff */
[----:B------:R-:W-:Y:S01]  /*6c80*/  FFMA R7, R26, R6, R7 ;  /* 0x000000061a077223 */ /* 0x000fe20000000007 */
[----:B------:R-:W-:Y:S01]  /*6c90*/  LOP3.LUT R0, R30, 0xffff0000, RZ, 0xc0, !PT ;  /* 0xffff00001e007812 */ /* 0x000fe200078ec0ff */
[----:B------:R-:W-:Y:S01]  /*6ca0*/  FFMA R4, R26, R20, R4 ;  /* 0x000000141a047223 */ /* 0x000fe20000000004 */
[----:B------:R-:W-:Y:S01]  /*6cb0*/  SHF.L.U32 R2, R31, 0x10, RZ ;  /* 0x000000101f027819 */ /* 0x000fe200000006ff */
[----:B------:R-:W-:Y:S01]  /*6cc0*/  FMUL R6, R24, R10 ;  /* 0x0000000a18067220 */ /* 0x000fe20000400000 */
[----:B------:R-:W-:Y:S01]  /*6cd0*/  F2FP.BF16.F32.PACK_AB R33, R7, R3 ;  /* 0x000000030721723e */ /* 0x000fe200000010ff */
[C---:B------:R-:W-:Y:S01]  /*6ce0*/  FFMA R5, R26.reuse, R0, R5 ;  /* 0x000000001a057223 */ /* 0x040fe20000000005 */
[----:B------:R-:W-:Y:S01]  /*6cf0*/  LOP3.LUT R3, R31, 0xffff0000, RZ, 0xc0, !PT ;  /* 0xffff00001f037812 */ /* 0x000fe200078ec0ff */
[----:B------:R-:W-:Y:S01]  /*6d00*/  FFMA R6, R26, R2, R6 ;  /* 0x000000021a067223 */ /* 0x000fe20000000006 */
[----:B----4-:R-:W-:Y:S01]  /*6d10*/  SHF.L.U32 R7, R36, 0x10, RZ ;  /* 0x0000001024077819 */ /* 0x010fe200000006ff */
[----:B------:R-:W-:Y:S01]  /*6d20*/  FMUL R11, R24, R11 ;  /* 0x0000000b180b7220 */ /* 0x000fe20000400000 */
[----:B------:R-:W-:Y:S01]  /*6d30*/  LOP3.LUT R0, R36, 0xffff0000, RZ, 0xc0, !PT ;  /* 0xffff000024007812 */ /* 0x000fe200078ec0ff */
[C---:B------:R-:W-:Y:S01]  /*6d40*/  FMUL R8, R24.reuse, R12 ;  /* 0x0000000c18087220 */ /* 0x040fe20000400000 */
[----:B------:R-:W-:Y:S01]  /*6d50*/  SHF.L.U32 R2, R37, 0x10, RZ ;  /* 0x0000001025027819 */ /* 0x000fe200000006ff */
[----:B------:R-:W-:Y:S01]  /*6d60*/  FMUL R9, R24, R13 ;  /* 0x0000000d18097220 */ /* 0x000fe20000400000 */
[----:B------:R-:W-:Y:S01]  /*6d70*/  F2FP.BF16.F32.PACK_AB R34, R5, R4 ;  /* 0x000000040522723e */ /* 0x000fe200000010ff */
[C---:B------:R-:W-:Y:S01]  /*6d80*/  FFMA R11, R26.reuse, R3, R11 ;  /* 0x000000031a0b7223 */ /* 0x040fe2000000000b */
[----:B------:R-:W-:Y:S01]  /*6d90*/  MOV R5, UR45 ;  /* 0x0000002d00057c02 */ /* 0x000fe20008000f00 */
[C---:B------:R-:W-:Y:S01]  /*6da0*/  FFMA R8, R26.reuse, R7, R8 ;  /* 0x000000071a087223 */ /* 0x040fe20000000008 */
[----:B------:R-:W-:Y:S01]  /*6db0*/  SHF.L.U32 R3, R39, 0x10, RZ ;  /* 0x0000001027037819 */ /* 0x000fe200000006ff */
[----:B------:R-:W-:Y:S01]  /*6dc0*/  FFMA R9, R26, R0, R9 ;  /* 0x000000001a097223 */ /* 0x000fe20000000009 */
[----:B------:R-:W-:Y:S01]  /*6dd0*/  LOP3.LUT R0, R37, 0xffff0000, RZ, 0xc0, !PT ;  /* 0xffff000025007812 */ /* 0x000fe200078ec0ff */
[C---:B------:R-:W-:Y:S01]  /*6de0*/  FMUL R10, R24.reuse, R14 ;  /* 0x0000000e180a7220 */ /* 0x040fe20000400000 */
[----:B------:R-:W-:Y:S01]  /*6df0*/  LOP3.LUT R4, R39, 0xffff0000, RZ, 0xc0, !PT ;  /* 0xffff000027047812 */ /* 0x000fe200078ec0ff */
[C---:B------:R-:W-:Y:S01]  /*6e00*/  FMUL R15, R24.reuse, R15 ;  /* 0x0000000f180f7220 */ /* 0x040fe20000400000 */
[----:B------:R-:W-:Y:S01]  /*6e10*/  FMUL R12, R24, R16 ;  /* 0x00000010180c7220 */ /* 0x000fe20000400000 */
[----:B------:R-:W-:Y:S01]  /*6e20*/  FFMA R10, R26, R2, R10 ;  /* 0x000000021a0a7223 */ /* 0x000fe2000000000a */
[----:B------:R-:W-:Y:S01]  /*6e30*/  LOP3.LUT R2, R38, 0xffff0000, RZ, 0xc0, !PT ;  /* 0xffff000026027812 */ /* 0x000fe200078ec0ff */
[----:B------:R-:W-:Y:S01]  /*6e40*/  FFMA R15, R26, R0, R15 ;  /* 0x000000001a0f7223 */ /* 0x000fe2000000000f */
[----:B------:R-:W-:Y:S01]  /*6e50*/  SHF.L.U32 R0, R38, 0x10, RZ ;  /* 0x0000001026007819 */ /* 0x000fe200000006ff */
[C---:B------:R-:W-:Y:S01]  /*6e60*/  FMUL R13, R24.reuse, R17 ;  /* 0x00000011180d7220 */ /* 0x040fe20000400000 */
[C---:B------:R-:W-:Y:S01]  /*6e70*/  FMUL R14, R24.reuse, R18 ;  /* 0x00000012180e7220 */ /* 0x040fe20000400000 */
[----:B------:R-:W-:Y:S01]  /*6e80*/  FMUL R19, R24, R19 ;  /* 0x0000001318137220 */ /* 0x000fe20000400000 */
[----:B------:R-:W-:Y:S01]  /*6e90*/  LEA R5, R5, R44, 0xb ;  /* 0x0000002c05057211 */ /* 0x000fe200078e58ff */
[C---:B------:R-:W-:Y:S01]  /*6ea0*/  FFMA R12, R26.reuse, R0, R12 ;  /* 0x000000001a0c7223 */ /* 0x040fe2000000000c */
[C---:B------:R-:W-:Y:S01]  /*6eb0*/  FFMA R13, R26.reuse, R2, R13 ;  /* 0x000000021a0d7223 */ /* 0x040fe2000000000d */
[C---:B------:R-:W-:Y:S01]  /*6ec0*/  FFMA R14, R26.reuse, R3, R14 ;  /* 0x000000031a0e7223 */ /* 0x040fe2000000000e */
[----:B------:R-:W-:Y:S01]  /*6ed0*/  FFMA R19, R26, R4, R19 ;  /* 0x000000041a137223 */ /* 0x000fe20000000013 */
[----:B------:R-:W-:Y:S02]  /*6ee0*/  F2FP.BF16.F32.PACK_AB R35, R11, R6 ;  /* 0x000000060b23723e */ /* 0x000fe400000010ff */
[----:B------:R-:W-:Y:S02]  /*6ef0*/  LEA R5, R5, UR43, 0x1 ;  /* 0x0000002b05057c11 */ /* 0x000fe4000f8e08ff */
[----:B------:R-:W-:Y:S02]  /*6f00*/  F2FP.BF16.F32.PACK_AB R8, R9, R8 ;  /* 0x000000080908723e */ /* 0x000fe400000010ff */
[----:B------:R-:W-:Y:S01]  /*6f10*/  F2FP.BF16.F32.PACK_AB R9, R15, R10 ;  /* 0x0000000a0f09723e */ /* 0x000fe200000010ff */
[----:B------:R1:W-:Y:S01]  /*6f20*/  STSM.16.M88.4 [R5+0x200], R32 ;  /* 0x0002002005007844 */ /* 0x0003e20000000200 */
[----:B------:R-:W-:Y:S02]  /*6f30*/  F2FP.BF16.F32.PACK_AB R10, R13, R12 ;  /* 0x0000000c0d0a723e */ /* 0x000fe400000010ff */
[----:B------:R-:W-:Y:S02]  /*6f40*/  F2FP.BF16.F32.PACK_AB R11, R19, R14 ;  /* 0x0000000e130b723e */ /* 0x000fe400000010ff */
[----:B------:R-:W-:Y:S05]  /*6f50*/  IADD3 R0, PT, PT, R62, 0x200, R5 ;  /* 0x000002003e007810 */ /* 0x000fea0007ffe005 */
[----:B------:R1:W-:Y:S01]  /*6f60*/  STSM.16.M88.4 [R0], R8 ;  /* 0x0000000800007844 */ /* 0x0003e20000000200 */
[----:B------:R-:W-:Y:S01]  /*6f70*/  @!PT LDS RZ, [RZ] ;  /* 0x00000000fffff984 */ /* 0x000fe20000000800 */
[----:B------:R-:W-:Y:S01]  /*6f80*/  @!PT LDS RZ, [RZ] ;  /* 0x00000000fffff984 */ /* 0x000fe20000000800 */
[----:B------:R-:W-:Y:S01]  /*6f90*/  @!PT LDS RZ, [RZ] ;  /* 0x00000000fffff984 */ /* 0x000fe20000000800 */
[----:B------:R-:W-:Y:S01]  /*6fa0*/  @!PT LDS RZ, [RZ] ;  /* 0x00000000fffff984 */ /* 0x000fe20000000800 */
[----:B------:R2:W-:Y:S07]  /*6fb0*/  MEMBAR.ALL.CTA ;  /* 0x0000000000007992 */ /* 0x0005ee0000008000 */
[----:B--2---:R-:W2:Y:S02]  /*6fc0*/  FENCE.VIEW.ASYNC.S ;  /* 0x00000000000073c6 */ /* 0x004ea40000000000 */
[----:B--2---:R-:W-:Y:S06]  /*6fd0*/  BAR.SYNC.DEFER_BLOCKING 0x1, 0x80 ;  /* 0x0042000000007b1d */ /* 0x004fec0000010000 */
[----:B------:R-:W-:Y:S05]  /*6fe0*/  @P0 BRA `(.L_x_105) ;  /* 0x0000000000200947 */ /* 0x000fea0003800000 */
[----:B------:R-:W2:Y:S01]  /*6ff0*/  LDCU.64 UR6, c[0x0][0x348] ;  /* 0x00006900ff0677ac */ /* 0x000ea20008000a00 */
[----:B------:R-:W-:Y:S01]  /*7000*/  ULEA UR5, UR45, UR43, 0xc ;  /* 0x0000002b2d057291 */ /* 0x000fe2000f8e60ff */
[----:B------:R-:W-:Y:S03]  /*7010*/  UMOV UR51, UR60 ;  /* 0x0000003c00337c82 */ /* 0x000fe60008000000 */
[----:B------:R-:W-:Y:S02]  /*7020*/  UIADD3 UR48, UPT, UPT, UR5, 0x200, URZ ;  /* 0x0000020005307890 */ /* 0x000fe4000fffe0ff */
[----:B--2---:R-:W-:Y:S04]  /*7030*/  UIADD3 UR4, UP0, UPT, UR6, 0x680, URZ ;  /* 0x0000068006047890 */ /* 0x004fe8000ff1e0ff */
[----:B------:R-:W-:Y:S09]  /*7040*/  UIADD3.X UR5, UPT, UPT, URZ, UR7, URZ, UP0, !UPT ;  /* 0x00000007ff057290 */ /* 0x000ff200087fe4ff */
[----:B------:R2:W-:Y:S02]  /*7050*/  UTMASTG.3D [UR48], [UR4] ;  /* 0x00000030040073b5 */ /* 0x0005e40008010000 */
[----:B--2---:R0:W-:Y:S02]  /*7060*/  UTMACMDFLUSH ;  /* 0x00000000000079b7 */ /* 0x0041e40000000000 */
.L_x_105:
[----:B------:R-:W-:Y:S05]  /*7070*/  BSYNC.RECONVERGENT B0 ;  /* 0x0000000000007941 */ /* 0x000fea0003800200 */
.L_x_104:
[----:B------:R-:W-:Y:S01]  /*7080*/  UIADD3 UR46, UPT, UPT, UR45, 0x1, URZ ;  /* 0x000000012d2e7890 */ /* 0x000fe2000fffe0ff */
[----:B------:R-:W-:Y:S03]  /*7090*/  BSSY.RECONVERGENT B0, `(.L_x_106) ;  /* 0x0000005000007945 */ /* 0x000fe60003800200 */
[----:B------:R-:W-:Y:S04]  /*70a0*/  UISETP.NE.AND UP0, UPT, UR46, 0x3, UPT ;  /* 0x000000032e00788c */ /* 0x000fe8000bf05270 */
[----:B------:R-:W-:Y:S01]  /*70b0*/  USEL UR44, UR46, URZ, UP0 ;  /* 0x000000ff2e2c7287 */ /* 0x000fe20008000000 */
[----:B------:R-:W-:Y:S11]  /*70c0*/  @P0 BRA `(.L_x_107) ;  /* 0x0000000000040947 */ /* 0x000ff60003800000 */
[----:B------:R-:W-:Y:S04]  /*70d0*/  DEPBAR.LE SB0, 0x1 ;  /* 0x000080400000791a */ /* 0x000fe80000000000 */
.L_x_107:
[----:B------:R-:W-:Y:S05]  /*70e0*/  BSYNC.RECONVERGENT B0 ;  /* 0x0000000000007941 */ /* 0x000fea0003800200 */
.L_x_106:
[----:B------:R-:W-:Y:S01]  /*70f0*/  BAR.SYNC.DEFER_BLOCKING 0x1, 0x80 ;  /* 0x0042000000007b1d */ /* 0x000fe20000010000 */
[----:B------:R-:W-:Y:S01]  /*7100*/  ISETP.NE.AND P1, PT, R61, RZ, PT ;  /* 0x000000ff3d00720c */ /* 0x000fe20003f25270 */
[----:B------:R-:W-:Y:S01]  /*7110*/  UISETP.NE.AND UP0, UPT, UR52, URZ, UPT ;  /* 0x000000ff3400728c */ /* 0x000fe2000bf05270 */
[----:B------:R-:W-:Y:S11]  /*7120*/  LEA R2, R64, UR43, 0x3 ;  /* 0x0000002b40027c11 */ /* 0x000ff6000f8e18ff */
[----:B------:R-:W-:Y:S01]  /*7130*/  @P1 SHF.L.U32 R3, R63, 0x1f, RZ ;  /* 0x0000001f3f031819 */ /* 0x000fe200000006ff */
[----:B------:R-:W-:Y:S06]  /*7140*/  BRA.U !UP0, `(.L_x_108) ;  /* 0x0000000108247547 */ /* 0x000fec000b800000 */
[----:B------:R-:W-:Y:S01]  /*7150*/  IMAD.U32 R4, RZ, RZ, UR47 ;  /* 0x0000002fff047e24 */ /* 0x000fe2000f8e00ff */
[----:B-1----:R-:W-:Y:S01]  /*7160*/  MOV R0, UR55 ;  /* 0x0000003700007c02 */ /* 0x002fe20008000f00 */
[----:B------:R-:W-:Y:S03]  /*7170*/  UIADD3 UR4, UPT, UPT, UR47, 0x1, URZ ;  /* 0x000000012f047890 */ /* 0x000fe6000fffe0ff */
[----:B------:R-:W-:Y:S01]  /*7180*/  @P1 LEA R4, R4, UR43, 0x3 ;  /* 0x0000002b04041c11 */ /* 0x000fe2000f8e18ff */
[----:B------:R-:W-:Y:S04]  /*7190*/  UISETP.NE.AND UP0, UPT, UR4, 0x3, UPT ;  /* 0x000000030400788c */ /* 0x000fe8000bf05270 */
[----:B------:R-:W-:Y:S01]  /*71a0*/  @P1 VIADD R4, R4, 0x48 ;  /* 0x0000004804041836 */ /* 0x000fe20000000000 */
[----:B------:R-:W-:Y:S04]  /*71b0*/  USEL UR47, UR4, URZ, UP0 ;  /* 0x000000ff042f7287 */ /* 0x000fe80008000000 */
[----:B------:R-:W-:Y:S04]  /*71c0*/  @P1 PRMT R0, R0, 0x654, R4 ;  /* 0x0000065400001816 */ /* 0x000fe80000000004 */
[----:B------:R2:W-:Y:S04]  /*71d0*/  @P1 SYNCS.ARRIVE.TRANS64.RED.A1T0 RZ, [R0+URZ], RZ ;  /* 0x000000ff00ff19a7 */ /* 0x0005e800081004ff */
.L_x_108:
[----:B------:R-:W3:Y:S01]  /*71e0*/  @P1 SYNCS.PHASECHK.TRANS64.TRYWAIT P0, [R2+URZ+0x30], R3 ;  /* 0x00003003020015a7 */ /* 0x000ee200080011ff */
[----:B------:R-:W-:Y:S01]  /*71f0*/  BSSY B1, `(.L_x_109) ;  /* 0x0000013000017945 */ /* 0x000fe20003800000 */
[----:B---3--:R-:W-:Y:S03]  /*7200*/  @P1 SEL R65, RZ, 0x1, !P0 ;  /* 0x00000001ff411807 */ /* 0x008fe60004000000 */
[----:B------:R-:W-:Y:S05]  /*7210*/  @!P1 BRA `(.L_x_110) ;  /* 0x0000000000409947 */ /* 0x000fea0003800000 */
[----:B------:R-:W-:Y:S01]  /*7220*/  ISETP.NE.AND P1, PT, R66, RZ, PT ;  /* 0x000000ff4200720c */ /* 0x000fe20003f25270 */
[----:B------:R-:W-:Y:S01]  /*7230*/  BSSY B0, `(.L_x_111) ;  /* 0x0000009000007945 */ /* 0x000fe20003800000 */
[----:B------:R-:W-:Y:S11]  /*7240*/  ISETP.NE.AND P0, PT, R65, RZ, PT ;  /* 0x000000ff4100720c */ /* 0x000ff60003f05270 */
[----:B------:R-:W-:Y:S05]  /*7250*/  @P1 IMAD R3, R64, 0x800, R44 ;  /* 0x0000080040031824 */ /* 0x000fea00078e022c */
[----:B------:R-:W-:Y:S05]  /*7260*/  @P1 LEA R3, R3, UR43, 0x1 ;  /* 0x0000002b03031c11 */ /* 0x000fea000f8e08ff */
[----:B-12---:R-:W-:Y:S01]  /*7270*/  @P1 IMAD.IADD R0, R62, 0x1, R3 ;  /* 0x000000013e001824 */ /* 0x006fe200078e0203 */
[----:B------:R-:W-:Y:S06]  /*7280*/  @P0 BRA `(.L_x_112) ;  /* 0x00000000000c0947 */ /* 0x000fec0003800000 */
[----:B------:R-:W-:Y:S04]  /*7290*/  SHF.L.U32 R63, R63, 0x1f, RZ ;  /* 0x0000001f3f3f7819 */ /* 0x000fe800000006ff */
[----:B------:R-:W1:Y:S02]  /*72a0*/  SYNCS.PHASECHK.TRANS64.TRYWAIT P0, [R2+URZ+0x30], R63 ;  /* 0x0000303f020075a7 */ /* 0x000e6400080011ff */
[----:B-1----:R-:W-:Y:S05]  /*72b0*/  @!P0 BRA `(.L_x_113) ;  /* 0x00000014003c8947 */ /* 0x002fea0003800000 */
.L_x_112:
[----:B------:R-:W-:Y:S05]  /*72c0*/  BSYNC B0 ;  /* 0x0000000000007941 */ /* 0x000fea0003800000 */
.L_x_111:
[----:B------:R-:W-:Y:S11]  /*72d0*/  ISETP.NE.AND P0, PT, R66, RZ, PT ;  /* 0x000000ff4200720c */ /* 0x000ff60003f05270 */
[----:B------:R-:W-:Y:S02]  /*72e0*/  @!UPT UIADD3 URZ, UPT, UPT, URZ, URZ, URZ ;  /* 0x000000fffffff290 */ /* 0x000fe4000fffe0ff */
[----:B------:R-:W-:Y:S05]  /*72f0*/  @P0 WARPSYNC.ALL ;  /* 0x0000000000000948 */ /* 0x000fea0003800000 */
[----:B------:R3:W4:Y:S04]  /*7300*/  @P0 LDSM.16.M88.4 R28, [R3+0x200] ;  /* 0x00020000031c083b */ /* 0x0007280000000200 */
[----:B------:R3:W2:Y:S02]  /*7310*/  @P0 LDSM.16.M88.4 R36, [R0+0x200] ;  /* 0x000200000024083b */ /* 0x0006a40000000200 */
.L_x_110:
[----:B------:R-:W-:Y:S05]  /*7320*/  BSYNC B1 ;  /* 0x0000000000017941 */ /* 0x000fea0003800000 */
.L_x_109:
[----:B-123--:R-:W-:Y:S05]  /*7330*/  VIADD R0, R25, 0x20 ;  /* 0x0000002019007836 */ /* 0x00efea0000000000 */
[----:B------:R-:W-:Y:S04]  /*7340*/  SHF.R.U32.HI R0, RZ, 0x15, R0 ;  /* 0x00000015ff007819 */ /* 0x000fe80000011600 */
[----:B------:R-:W-:Y:S11]  /*7350*/  LOP3.LUT P0, RZ, R0, 0x3, R46, 0x48, !PT ;  /* 0x0000000300ff7812 */ /* 0x000ff6000780482e */
[----:B------:R-:W-:Y:S02]  /*7360*/  @!UPT UIADD3 URZ, UPT, UPT, URZ, URZ, URZ ;  /* 0x000000fffffff290 */ /* 0x000fe4000fffe0ff */
[----:B------:R-:W-:Y:S05]  /*7370*/  @!P0 BRA `(.L_x_114) ;  /* 0x0000000000408947 */ /* 0x000fea0003800000 */
[----:B------:R-:W1:Y:S01]  /*7380*/  LDCU.64 UR8, c[0x4][0x70] ;  /* 0x01000e00ff0877ac */ /* 0x000e620008000a00 */
[----:B------:R-:W-:Y:S01]  /*7390*/  MOV R3, 0x0 ;  /* 0x0000000000037802 */ /* 0x000fe20000000f00 */
[----:B------:R-:W-:Y:S02]  /*73a0*/  HFMA2 R12, -RZ, RZ, 0, 5.9604644775390625e-08 ;  /* 0x00000001ff0c7431 */ /* 0x000fe400000001ff */
[----:B------:R-:W-:Y:S02]  /*73b0*/  IMAD.MOV.U32 R8, RZ, RZ, 0x192 ;  /* 0x00000192ff087424 */ /* 0x000fe400078e00ff */
[----:B------:R-:W-:Y:S01]  /*73c0*/  IMAD.MOV.U32 R13, RZ, RZ, RZ ;  /* 0x000000ffff0d7224 */ /* 0x000fe200078e00ff */
[----:B------:R-:W2:Y:S01]  /*73d0*/  LDCU.64 UR6, c[0x4][0x78] ;  /* 0x01000f00ff0677ac */ /* 0x000ea20008000a00 */
[----:B------:R-:W3:Y:S01]  /*73e0*/  LDC.64 R2, c[0x4][R3] ;  /* 0x0100000003027b82 */ /* 0x000ee20000000a00 */
[----:B------:R-:W5:Y:S01]  /*73f0*/  LDCU.64 UR4, c[0x4][0x10] ;  /* 0x01000200ff0477ac */ /* 0x000f620008000a00 */
[----:B-1----:R-:W-:Y:S01]  /*7400*/  MOV R5, UR9 ;  /* 0x0000000900057c02 */ /* 0x002fe20008000f00 */
[----:B------:R-:W-:Y:S01]  /*7410*/  IMAD.U32 R4, RZ, RZ, UR8 ;  /* 0x00000008ff047e24 */ /* 0x000fe2000f8e00ff */
[----:B--2---:R-:W-:Y:S01]  /*7420*/  MOV R7, UR7 ;  /* 0x0000000700077c02 */ /* 0x004fe20008000f00 */
[----:B------:R-:W-:Y:S01]  /*7430*/  IMAD.U32 R6, RZ, RZ, UR6 ;  /* 0x00000006ff067e24 */ /* 0x000fe2000f8e00ff */
[----:B-----5:R-:W-:Y:S01]  /*7440*/  MOV R11, UR5 ;  /* 0x00000005000b7c02 */ /* 0x020fe20008000f00 */
[----:B------:R-:W-:Y:S02]  /*7450*/  IMAD.U32 R10, RZ, RZ, UR4 ;  /* 0x00000004ff0a7e24 */ /* 0x000fe4000f8e00ff */
[----:B------:R-:W-:Y:S07]  /*7460*/  LEPC R20, `(.L_x_114) ;  /* 0x000000001014794e */ /* 0x000fee0000000000 */
[----:B---34-:R-:W-:Y:S05]  /*7470*/  CALL.ABS.NOINC R2 ;  /* 0x0000000002007343 */ /* 0x018fea0003c00000 */
.L_x_114:
[----:B------:R-:W-:Y:S01]  /*7480*/  ISETP.NE.AND P0, PT, R55, RZ, PT ;  /* 0x000000ff3700720c */ /* 0x000fe20003f05270 */
[----:B------:R-:W-:Y:S05]  /*7490*/  WARPSYNC.ALL ;  /* 0x0000000000007948 */ /* 0x000fea0003800000 */
[----:B------:R-:W-:Y:S01]  /*74a0*/  R2UR UR4, R25 ;  /* 0x00000000190472ca */ /* 0x000fe200000e0000 */
[----:B------:R-:W-:Y:S01]  /*74b0*/  BSSY.RECONVERGENT B0, `(.L_x_115) ;  /* 0x0000057000007945 */ /* 0x000fe20003800200 */
[C---:B----4-:R-:W-:Y:S02]  /*74c0*/  SHF.L.U32 R20, R28.reuse, 0x10, RZ ;  /* 0x000000101c147819 */ /* 0x050fe400000006ff */
[----:B------:R-:W-:Y:S02]  /*74d0*/  LOP3.LUT R21, R28, 0xffff0000, RZ, 0xc0, !PT ;  /* 0xffff00001c157812 */ /* 0x000fe400078ec0ff */
[----:B------:R-:W-:Y:S02]  /*74e0*/  SHF.L.U32 R25, R29, 0x10, RZ ;  /* 0x000000101d197819 */ /* 0x000fe400000006ff */
[----:B------:R-:W-:Y:S02]  /*74f0*/  SHF.L.U32 R28, R30, 0x10, RZ ;  /* 0x000000101e1c7819 */ /* 0x000fe400000006ff */
[C---:B------:R-:W-:Y:S02]  /*7500*/  SHF.L.U32 R32, R36.reuse, 0x10, RZ ;  /* 0x0000001024207819 */ /* 0x040fe400000006ff */
[----:B------:R-:W-:Y:S01]  /*7510*/  LOP3.LUT R33, R36, 0xffff0000, RZ, 0xc0, !PT ;  /* 0xffff000024217812 */ /* 0x000fe200078ec0ff */
[----:B------:R-:W1:Y:S01]  /*7520*/  LDTM.16dp256bit.x4 R4, tmem[UR4+0x20] ;  /* 0x00002004000479ee */ /* 0x000e620008120000 */
[----:B------:R-:W-:Y:S01]  /*7530*/  R2UR UR4, R27 ;  /* 0x000000001b0472ca */ /* 0x000fe200000e0000 */
[----:B------:R-:W-:Y:S01]  /*7540*/  NOP ;  /* 0x0000000000007918 */ /* 0x000fe20000000000 */
[----:B------:R-:W-:Y:S02]  /*7550*/  LOP3.LUT R27, R29, 0xffff0000, RZ, 0xc0, !PT ;  /* 0xffff00001d1b7812 */ /* 0x000fe400078ec0ff */
[----:B------:R-:W-:Y:S02]  /*7560*/  LOP3.LUT R29, R30, 0xffff0000, RZ, 0xc0, !PT ;  /* 0xffff00001e1d7812 */ /* 0x000fe400078ec0ff */
[C---:B------:R-:W-:Y:S02]  /*7570*/  SHF.L.U32 R30, R31.reuse, 0x10, RZ ;  /* 0x000000101f1e7819 */ /* 0x040fe400000006ff */
[----:B------:R-:W-:Y:S02]  /*7580*/  LOP3.LUT R31, R31, 0xffff0000, RZ, 0xc0, !PT ;  /* 0xffff00001f1f7812 */ /* 0x000fe400078ec0ff */
[C---:B------:R-:W-:Y:S02]  /*7590*/  SHF.L.U32 R34, R37.reuse, 0x10, RZ ;  /* 0x0000001025227819 */ /* 0x040fe400000006ff */
[----:B------:R-:W-:Y:S01]  /*75a0*/  LOP3.LUT R35, R37, 0xffff0000, RZ, 0xc0, !PT ;  /* 0xffff000025237812 */ /* 0x000fe200078ec0ff */
[----:B------:R-:W-:Y:S01]  /*75b0*/  UIADD3 UR4, UPT, UPT, UR4, 0xb0, URZ ;  /* 0x000000b004047890 */ /* 0x000fe2000fffe0ff */
[C---:B------:R-:W-:Y:S02]  /*75c0*/  SHF.L.U32 R36, R38.reuse, 0x10, RZ ;  /* 0x0000001026247819 */ /* 0x040fe400000006ff */
[----:B------:R-:W-:Y:S01]  /*75d0*/  LOP3.LUT R37, R38, 0xffff0000, RZ, 0xc0, !PT ;  /* 0xffff000026257812 */ /* 0x000fe200078ec0ff */
[----:B------:R-:W-:Y:S01]  /*75e0*/  UPRMT UR4, UR55, 0x654, UR4 ;  /* 0x0000065437047896 */ /* 0x000fe20008000004 */
[C---:B------:R-:W-:Y:S02]  /*75f0*/  SHF.L.U32 R38, R39.reuse, 0x10, RZ ;  /* 0x0000001027267819 */ /* 0x040fe400000006ff */
[----:B------:R-:W-:Y:S01]  /*7600*/  LOP3.LUT R39, R39, 0xffff0000, RZ, 0xc0, !PT ;  /* 0xffff000027277812 */ /* 0x000fe200078ec0ff */
[C---:B-1----:R-:W-:Y:S01]  /*7610*/  FMUL R4, R24.reuse, R4 ;  /* 0x0000000418047220 */ /* 0x042fe20000400000 */
[C---:B------:R-:W-:Y:S01]  /*7620*/  FMUL R5, R24.reuse, R5 ;  /* 0x0000000518057220 */ /* 0x040fe20000400000 */
[----:B------:R-:W-:Y:S03]  /*7630*/  FMUL R6, R24, R6 ;  /* 0x0000000618067220 */ /* 0x000fe60000400000 */
[----:B------:R-:W-:Y:S01]  /*7640*/  SYNCS.ARRIVE.TRANS64.RED.A1T0 RZ, [UR4], RZ ;  /* 0x000000ffffff79a7 */ /* 0x000fe20008100404 */
[C---:B------:R-:W-:Y:S01]  /*7650*/  FFMA R4, R26.reuse, R20, R4 ;  /* 0x000000141a047223 */ /* 0x040fe20000000004 */
[C---:B------:R-:W-:Y:S01]  /*7660*/  FFMA R5, R26.reuse, R21, R5 ;  /* 0x000000151a057223 */ /* 0x040fe20000000005 */
[----:B------:R-:W-:Y:S01]  /*7670*/  FFMA R6, R26, R25, R6 ;  /* 0x000000191a067223 */ /* 0x000fe20000000006 */
[C---:B------:R-:W-:Y:S01]  /*7680*/  FMUL R7, R24.reuse, R7 ;  /* 0x0000000718077220 */ /* 0x040fe20000400000 */
[C---:B------:R-:W-:Y:S01]  /*7690*/  FMUL R8, R24.reuse, R8 ;  /* 0x0000000818087220 */ /* 0x040fe20000400000 */
[----:B------:R-:W-:Y:S01]  /*76a0*/  FMUL R9, R24, R9 ;  /* 0x0000000918097220 */ /* 0x000fe20000400000 */
[----:B------:R-:W-:Y:S01]  /*76b0*/  F2FP.BF16.F32.PACK_AB R4, R5, R4 ;  /* 0x000000040504723e */ /* 0x000fe200000010ff */
[C---:B------:R-:W-:Y:S01]  /*76c0*/  FFMA R7, R26.reuse, R27, R7 ;  /* 0x0000001b1a077223 */ /* 0x040fe20000000007 */
[C---:B------:R-:W-:Y:S01]  /*76d0*/  FFMA R8, R26.reuse, R28, R8 ;  /* 0x0000001c1a087223 */ /* 0x040fe20000000008 */
[----:B------:R-:W-:Y:S01]  /*76e0*/  FFMA R9, R26, R29, R9 ;  /* 0x0000001d1a097223 */ /* 0x000fe20000000009 */
[C---:B------:R-:W-:Y:S01]  /*76f0*/  FMUL R10, R24.reuse, R10 ;  /* 0x0000000a180a7220 */ /* 0x040fe20000400000 */
[C---:B------:R-:W-:Y:S01]  /*7700*/  FMUL R11, R24.reuse, R11 ;  /* 0x0000000b180b7220 */ /* 0x040fe20000400000 */
[----:B------:R-:W-:Y:S01]  /*7710*/  F2FP.BF16.F32.PACK_AB R5, R7, R6 ;  /* 0x000000060705723e */ /* 0x000fe200000010ff */
[C---:B------:R-:W-:Y:S01]  /*7720*/  FMUL R0, R24.reuse, R12 ;  /* 0x0000000c18007220 */ /* 0x040fe20000400000 */
[----:B------:R-:W-:Y:S01]  /*7730*/  FMUL R2, R24, R13 ;  /* 0x0000000d18027220 */ /* 0x000fe20000400000 */
[----:B------:R-:W-:Y:S01]  /*7740*/  FFMA R10, R26, R30, R10 ;  /* 0x0000001e1a0a7223 */ /* 0x000fe2000000000a */
[----:B------:R-:W-:Y:S01]  /*7750*/  FMUL R3, R24, R14 ;  /* 0x0000000e18037220 */ /* 0x000fe20000400000 */
[----:B------:R-:W-:Y:S01]  /*7760*/  F2FP.BF16.F32.PACK_AB R6, R9, R8 ;  /* 0x000000080906723e */ /* 0x000fe200000010ff */
[----:B------:R-:W-:Y:S01]  /*7770*/  FFMA R11, R26, R31, R11 ;  /* 0x0000001f1a0b7223 */ /* 0x000fe2000000000b */
[C---:B------:R-:W-:Y:S01]  /*7780*/  FMUL R15, R24.reuse, R15 ;  /* 0x0000000f180f7220 */ /* 0x040fe20000400000 */
[----:B------:R-:W-:Y:S01]  /*7790*/  FMUL R12, R24, R16 ;  /* 0x00000010180c7220 */ /* 0x000fe20000400000 */
[----:B------:R-:W-:Y:S01]  /*77a0*/  FFMA R0, R26, R32, R0 ;  /* 0x000000201a007223 */ /* 0x000fe20000000000 */
[----:B------:R-:W-:Y:S01]  /*77b0*/  MOV R8, UR44 ;  /* 0x0000002c00087c02 */ /* 0x000fe20008000f00 */
[----:B------:R-:W-:Y:S01]  /*77c0*/  FMUL R13, R24, R17 ;  /* 0x00000011180d7220 */ /* 0x000fe20000400000 */
[----:B------:R-:W-:Y:S01]  /*77d0*/  FFMA R2, R26, R33, R2 ;  /* 0x000000211a027223 */ /* 0x000fe20000000002 */
[----:B------:R-:W-:Y:S01]  /*77e0*/  FMUL R14, R24, R18 ;  /* 0x00000012180e7220 */ /* 0x000fe20000400000 */
[C---:B------:R-:W-:Y:S01]  /*77f0*/  FFMA R3, R26.reuse, R34, R3 ;  /* 0x000000221a037223 */ /* 0x040fe20000000003 */
[----:B------:R-:W-:Y:S01]  /*7800*/  FFMA R15, R26, R35, R15 ;  /* 0x000000231a0f7223 */ /* 0x000fe2000000000f */
[----:B------:R-:W-:Y:S01]  /*7810*/  FMUL R19, R24, R19 ;  /* 0x0000001318137220 */ /* 0x000fe20000400000 */
[----:B------:R-:W-:Y:S01]  /*7820*/  FFMA R12, R26, R36, R12 ;  /* 0x000000241a0c7223 */ /* 0x000fe2000000000c */
[----:B------:R-:W-:Y:S01]  /*7830*/  LEA R8, R8, R44, 0xb ;  /* 0x0000002c08087211 */ /* 0x000fe200078e58ff */
        /* <DEDUP_REMOVED lines=21> */
[----:B------:R-:W-:Y:S02]  /*7990*/  ULEA UR5, UR44, UR43, 0xc ;  /* 0x0000002b2c057291 */ /* 0x000fe4000f8e60ff */
[----:B------:R-:W-:Y:S02]  /*79a0*/  UIADD3 UR9, UPT, UPT, UR49, 0x20, URZ ;  /* 0x0000002031097890 */ /* 0x000fe4000fffe0ff */
[----:B------:R-:W-:Y:S01]  /*79b0*/  UIADD3 UR8, UPT, UPT, UR5, 0x200, URZ ;  /* 0x0000020005087890 */ /* 0x000fe2000fffe0ff */
[----:B------:R-:W-:Y:S01]  /*79c0*/  UMOV UR10, UR50 ;  /* 0x00000032000a7c82 */ /* 0x000fe20008000000 */
[----:B------:R-:W-:Y:S01]  /*79d0*/  UMOV UR11, UR60 ;  /* 0x0000003c000b7c82 */ /* 0x000fe20008000000 */
[----:B--2---:R-:W-:Y:S04]  /*79e0*/  UIADD3 UR4, UP0, UPT, UR6, 0x680, URZ ;  /* 0x0000068006047890 */ /* 0x004fe8000ff1e0ff */
[----:B------:R-:W-:Y:S09]  /*79f0*/  UIADD3.X UR5, UPT, UPT, URZ, UR7, URZ, UP0, !UPT ;  /* 0x00000007ff057290 */ /* 0x000ff200087fe4ff */
[----:B------:R2:W-:Y:S02]  /*7a00*/  UTMASTG.3D [UR8], [UR4] ;  /* 0x00000008040073b5 */ /* 0x0005e40008010000 */
[----:B--2---:R0:W-:Y:S02]  /*7a10*/  UTMACMDFLUSH ;  /* 0x00000000000079b7 */ /* 0x0041e40000000000 */
.L_x_116:
[----:B------:R-:W-:Y:S05]  /*7a20*/  BSYNC.RECONVERGENT B0 ;  /* 0x0000000000007941 */ /* 0x000fea0003800200 */
.L_x_115:
[----:B------:R-:W-:Y:S01]  /*7a30*/  UIADD3 UR4, UPT, UPT, UR44, 0x1, URZ ;  /* 0x000000012c047890 */ /* 0x000fe2000fffe0ff */
[----:B------:R-:W-:Y:S03]  /*7a40*/  BSSY.RECONVERGENT B0, `(.L_x_117) ;  /* 0x0000008000007945 */ /* 0x000fe60003800200 */
[----:B------:R-:W-:Y:S04]  /*7a50*/  UISETP.NE.AND UP0, UPT, UR4, 0x3, UPT ;  /* 0x000000030400788c */ /* 0x000fe8000bf05270 */
[----:B------:R-:W-:Y:S02]  /*7a60*/  UISETP.EQ.XOR UP1, UPT, UR46, 0x3, !UP0 ;  /* 0x000000032e00788c */ /* 0x000fe4000c722a70 */
[----:B------:R-:W-:Y:S02]  /*7a70*/  USEL UR45, UR4, URZ, UP0 ;  /* 0x000000ff042d7287 */ /* 0x000fe40008000000 */
[----:B------:R-:W-:Y:S04]  /*7a80*/  USEL UR5, URZ, 0x1, !UP1 ;  /* 0x00000001ff057887 */ /* 0x000fe8000c800000 */
[----:B------:R-:W-:Y:S01]  /*7a90*/  ULOP3.LUT UR53, UR53, UR5, URZ, 0x3c, !UPT ;  /* 0x0000000535357292 */ /* 0x000fe2000f8e3cff */
[----:B------:R-:W-:Y:S11]  /*7aa0*/  @P0 BRA `(.L_x_118) ;  /* 0x0000000000040947 */ /* 0x000ff60003800000 */
[----:B------:R-:W-:Y:S04]  /*7ab0*/  DEPBAR.LE SB0, 0x1 ;  /* 0x000080400000791a */ /* 0x000fe80000000000 */
.L_x_118:
[----:B------:R-:W-:Y:S05]  /*7ac0*/  BSYNC.RECONVERGENT B0 ;  /* 0x0000000000007941 */ /* 0x000fea0003800200 */
.L_x_117:
[----:B------:R-:W-:Y:S01]  /*7ad0*/  BAR.SYNC.DEFER_BLOCKING 0x1, 0x80 ;  /* 0x0042000000007b1d */ /* 0x000fe20000010000 */
[----:B------:R-:W-:Y:S01]  /*7ae0*/  UISETP.NE.AND UP0, UPT, UR52, -0x2, UPT ;  /* 0xfffffffe3400788c */ /* 0x000fe2000bf05270 */
[----:B------:R-:W-:Y:S08]  /*7af0*/  IADD3 R22, PT, PT, R22, 0x1, RZ ;  /* 0x0000000116167810 */ /* 0x000ff00007ffe0ff */
[----:B------:R-:W-:Y:S05]  /*7b00*/  BRA.U !UP0, `(.L_x_119) ;  /* 0x0000000108287547 */ /* 0x000fea000b800000 */
[----:B------:R-:W-:Y:S01]  /*7b10*/  ISETP.NE.AND P0, PT, R61, RZ, PT ;  /* 0x000000ff3d00720c */ /* 0x000fe20003f05270 */
[----:B------:R-:W-:Y:S01]  /*7b20*/  IMAD.U32 R2, RZ, RZ, UR47 ;  /* 0x0000002fff027e24 */ /* 0x000fe2000f8e00ff */
[----:B------:R-:W-:Y:S01]  /*7b30*/  UIADD3 UR4, UPT, UPT, UR47, 0x1, URZ ;  /* 0x000000012f047890 */ /* 0x000fe2000fffe0ff */
[----:B------:R-:W-:Y:S03]  /*7b40*/  IMAD.U32 R0, RZ, RZ, UR55 ;  /* 0x00000037ff007e24 */ /* 0x000fe6000f8e00ff */
[----:B------:R-:W-:Y:S04]  /*7b50*/  UISETP.NE.AND UP0, UPT, UR4, 0x3, UPT ;  /* 0x000000030400788c */ /* 0x000fe8000bf05270 */
[----:B------:R-:W-:Y:S03]  /*7b60*/  USEL UR47, UR4, URZ, UP0 ;  /* 0x000000ff042f7287 */ /* 0x000fe60008000000 */
[----:B------:R-:W-:Y:S05]  /*7b70*/  @P0 LEA R2, R2, UR43, 0x3 ;  /* 0x0000002b02020c11 */ /* 0x000fea000f8e18ff */
[----:B------:R-:W-:Y:S05]  /*7b80*/  @P0 VIADD R2, R2, 0x48 ;  /* 0x0000004802020836 */ /* 0x000fea0000000000 */
[----:B------:R-:W-:Y:S04]  /*7b90*/  @P0 PRMT R0, R0, 0x654, R2 ;  /* 0x0000065400000816 */ /* 0x000fe80000000002 */
[----:B------:R2:W-:Y:S03]  /*7ba0*/  @P0 SYNCS.ARRIVE.TRANS64.RED.A1T0 RZ, [R0+URZ], RZ ;  /* 0x000000ff00ff09a7 */ /* 0x0005e600081004ff */
.L_x_119:
[----:B------:R-:W-:Y:S01]  /*7bb0*/  R2UR UR6, R60 ;  /* 0x000000003c0672ca */ /* 0x000fe200000e0000 */
[----:B------:R-:W-:Y:S01]  /*7bc0*/  UIADD3 UR52, UPT, UPT, UR52, 0x2, URZ ;  /* 0x0000000234347890 */ /* 0x000fe2000fffe0ff */
[----:B------:R-:W-:Y:S02]  /*7bd0*/  R2UR UR5, R47 ;  /* 0x000000002f0572ca */ /* 0x000fe400000e0000 */
[----:B------:R-:W-:Y:S02]  /*7be0*/  R2UR UR4, R48 ;  /* 0x00000000300472ca */ /* 0x000fe400000e0000 */
[----:B------:R-:W-:Y:S02]  /*7bf0*/  R2UR UR60, R58 ;  /* 0x000000003a3c72ca */ /* 0x000fe400000e0000 */
[----:B------:R-:W-:Y:S02]  /*7c00*/  ISETP.NE.AND P0, PT, R51, 0x2, PT ;  /* 0x000000023300780c */ /* 0x000fe40003f05270 */
[----:B------:R-:W-:Y:S02]  /*7c10*/  ISETP.NE.AND P1, PT, R22, 0x4, PT ;  /* 0x000000041600780c */ /* 0x000fe40003f25270 */
[----:B------:R-:W-:Y:S01]  /*7c20*/  SEL R2, RZ, 0x1, P0 ;  /* 0x00000001ff027807 */ /* 0x000fe20000000000 */
[----:B------:R-:W-:Y:S01]  /*7c30*/  UISETP.NE.AND UP0, UPT, UR6, URZ, UPT ;  /* 0x000000ff0600728c */ /* 0x000fe2000bf05270 */
[----:B--2---:R-:W-:Y:S01]  /*7c40*/  SEL R0, RZ, 0x1, P1 ;  /* 0x00000001ff007807 */ /* 0x004fe20000800000 */
[----:B------:R-:W-:Y:S01]  /*7c50*/  UIADD3 UR27, UPT, UPT, UR36, UR5, URZ ;  /* 0x00000005241b7290 */ /* 0x000fe2000fffe0ff */
[----:B------:R-:W-:Y:S01]  /*7c60*/  LOP3.LUT R52, R52, R2, RZ, 0x3c, !PT ;  /* 0x0000000234347212 */ /* 0x000fe200078e3cff */
[----:B------:R-:W-:Y:S01]  /*7c70*/  UIADD3 UR26, UPT, UPT, UR37, UR4, URZ ;  /* 0x00000004251a7290 */ /* 0x000fe2000fffe0ff */
[----:B------:R-:W-:Y:S02]  /*7c80*/  LOP3.LUT R53, R53, R0, RZ, 0x3c, !PT ;  /* 0x0000000035357212 */ /* 0x000fe400078e3cff */
[----:B------:R-:W-:Y:S02]  /*7c90*/  SEL R51, R51, RZ, P0 ;  /* 0x000000ff33337207 */ /* 0x000fe40000000000 */
[----:B------:R-:W-:Y:S01]  /*7ca0*/  SEL R22, R22, RZ, P1 ;  /* 0x000000ff16167207 */ /* 0x000fe20000800000 */
[----:B------:R-:W-:Y:S06]  /*7cb0*/  BRA.U UP0, `(.L_x_120) ;  /* 0xffffffdd005c7547 */ /* 0x000fec000b83ffff */
[----:B------:R-:W-:-:S13]  /*7cc0*/  R2UR UR4, R49 ;  /* 0x00000000310472ca */ /* 0x000fda00000e0000 */
[----:B------:R-:W-:-:S09]  /*7cd0*/  UISETP.NE.AND UP0, UPT, UR4, URZ, UPT ;  /* 0x000000ff0400728c */ /* 0x000fd2000bf05270 */
[----:B------:R-:W-:Y:S05]  /*7ce0*/  BRA.U !UP0, `(.L_x_121) ;  /* 0x0000000108487547 */ /* 0x000fea000b800000 */
[----:B------:R-:W2:Y:S02]  /*7cf0*/  LDCU.64 UR4, c[0x0][0x890] ;  /* 0x00011200ff0477ac */ /* 0x000ea40008000a00 */
[----:B--2---:R-:W-:-:S04]  /*7d00*/  UISETP.NE.U32.AND UP0, UPT, UR4, URZ, UPT ;  /* 0x000000ff0400728c */ /* 0x004fc8000bf05070 */
[----:B------:R-:W-:-:S09]  /*7d10*/  UISETP.NE.AND.EX UP0, UPT, UR5, URZ, UPT, UP0 ;  /* 0x000000ff0500728c */ /* 0x000fd2000bf05300 */
[----:B------:R-:W-:Y:S05]  /*7d20*/  BRA.U UP0, `(.L_x_122) ;  /* 0x00000001000c7547 */ /* 0x000fea000b800000 */
[----:B------:R-:W-:-:S13]  /*7d30*/  FSETP.NEU.AND P0, PT, R26, RZ, PT ;  /* 0x000000ff1a00720b */ /* 0x000fda0003f0d000 */
[----:B------:R-:W-:Y:S05]  /*7d40*/  @!P0 EXIT ;  /* 0x000000000000894d */ /* 0x000fea0003800000 */
[----:B------:R-:W-:Y:S05]  /*7d50*/  BRA `(.L_x_121) ;  /* 0x00000000002c7947 */ /* 0x000fea0003800000 */
.L_x_122:
[----:B------:R-:W-:Y:S01]  /*7d60*/  ISETP.NE.AND P0, PT, R50, RZ, PT ;  /* 0x000000ff3200720c */ /* 0x000fe20003f05270 */
[----:B------:R-:W-:-:S12]  /*7d70*/  BSSY.RECONVERGENT B0, `(.L_x_121) ;  /* 0x0000009000007945 */ /* 0x000fd80003800200 */
[----:B------:R-:W-:Y:S05]  /*7d80*/  @P0 BRA `(.L_x_123) ;  /* 0x0000000000140947 */ /* 0x000fea0003800000 */
[----:B------:R-:W2:Y:S02]  /*7d90*/  LDCU.64 UR4, c[0x0][0x888] ;  /* 0x00011100ff0477ac */ /* 0x000ea40008000a00 */
[----:B--2---:R-:W-:-:S04]  /*7da0*/  ISETP.NE.U32.AND P0, PT, RZ, UR4, PT ;  /* 0x00000004ff007c0c */ /* 0x004fc8000bf05070 */
[----:B------:R-:W-:-:S13]  /*7db0*/  ISETP.NE.AND.EX P0, PT, RZ, UR5, PT, P0 ;  /* 0x00000005ff007c0c */ /* 0x000fda000bf05300 */
[----:B------:R-:W-:Y:S05]  /*7dc0*/  @!P0 EXIT ;  /* 0x000000000000894d */ /* 0x000fea0003800000 */
[----:B------:R-:W-:Y:S05]  /*7dd0*/  BRA `(.L_x_124) ;  /* 0x0000000000087947 */ /* 0x000fea0003800000 */
.L_x_123:
[----:B------:R-:W-:-:S13]  /*7de0*/  FSETP.NEU.AND P0, PT, R26, RZ, PT ;  /* 0x000000ff1a00720b */ /* 0x000fda0003f0d000 */
[----:B------:R-:W-:Y:S05]  /*7df0*/  @!P0 EXIT ;  /* 0x000000000000894d */ /* 0x000fea0003800000 */
.L_x_124:
[----:B------:R-:W-:Y:S05]  /*7e00*/  BSYNC.RECONVERGENT B0 ;  /* 0x0000000000007941 */ /* 0x000fea0003800200 */
.L_x_121:
[----:B------:R-:W-:Y:S01]  /*7e10*/  ULEA UR4, UR47, UR43, 0x3 ;  /* 0x0000002b2f047291 */ /* 0x000fe2000f8e18ff */
[----:B------:R-:W-:-:S04]  /*7e20*/  DEPBAR.LE SB0, 0x0 ;  /* 0x000080000000791a */ /* 0x000fc80000000000 */
[----:B------:R-:W-:-:S04]  /*7e30*/  UIADD3 UR4, UPT, UPT, UR4, 0x48, URZ ;  /* 0x0000004804047890 */ /* 0x000fc8000fffe0ff */
[----:B------:R-:W-:-:S09]  /*7e40*/  UPRMT UR4, UR55, 0x654, UR4 ;  /* 0x0000065437047896 */ /* 0x000fd20008000004 */
[----:B------:R-:W-:Y:S01]  /*7e50*/  SYNCS.ARRIVE.TRANS64.RED.A1T0 RZ, [UR4], RZ ;  /* 0x000000ffffff79a7 */ /* 0x000fe20008100404 */
[----:B------:R-:W-:Y:S05]  /*7e60*/  EXIT ;  /* 0x000000000000794d */ /* 0x000fea0003800000 */
.L_x_24:
[----:B---3--:R3:W4:Y:S02]  /*7e70*/  SYNCS.PHASECHK.TRANS64.TRYWAIT P0, [R0+URZ+0xe0], R2 ;  /* 0x0000e002000075a7 */ /* 0x00872400080011ff */
[----:B----4-:R-:W-:Y:S05]  /*7e80*/  @!P0 NANOSLEEP.SYNCS 0x989680 ;  /* 0x009896800000895d */ /* 0x010fea0003900000 */
[----:B------:R-:W4:Y:S02]  /*7e90*/  @!P0 SYNCS.PHASECHK.TRANS64 P0, [R0+URZ+0xe0], R2 ;  /* 0x0000e002000085a7 */ /* 0x000f2400080010ff */
[----:B----4-:R-:W-:Y:S05]  /*7ea0*/  @!P0 BRA `(.L_x_24) ;  /* 0xfffffffc00f08947 */ /* 0x010fea000383ffff */
[----:B------:R-:W-:Y:S05]  /*7eb0*/  BRA `(.L_x_125) ;  /* 0xffffff9800647947 */ /* 0x000fea000383ffff */
.L_x_27:
[----:B--2---:R-:W-:-:S07]  /*7ec0*/  MOV R0, UR57 ;  /* 0x0000003900007c02 */ /* 0x004fce0008000f00 */
.L_x_126:
[----:B--2---:R2:W3:Y:S02]  /*7ed0*/  SYNCS.PHASECHK.TRANS64.TRYWAIT P0, [R0+URZ+0x18], R3 ;  /* 0x00001803000075a7 */ /* 0x0044e400080011ff */
[----:B---3--:R-:W-:Y:S05]  /*7ee0*/  @!P0 NANOSLEEP.SYNCS 0x989680 ;  /* 0x009896800000895d */ /* 0x008fea0003900000 */
[----:B------:R-:W3:Y:S02]  /*7ef0*/  @!P0 SYNCS.PHASECHK.TRANS64 P0, [R0+URZ+0x18], R3 ;  /* 0x00001803000085a7 */ /* 0x000ee400080010ff */
[----:B---3--:R-:W-:Y:S05]  /*7f00*/  @!P0 BRA `(.L_x_126) ;  /* 0xfffffffc00f08947 */ /* 0x008fea000383ffff */
[----:B------:R-:W-:Y:S05]  /*7f10*/  BRA `(.L_x_26) ;  /* 0xffffff9800ac7947 */ /* 0x000fea000383ffff */
.L_x_36:
[----:B-1----:R-:W-:-:S07]  /*7f20*/  MOV R0, UR57 ;  /* 0x0000003900007c02 */ /* 0x002fce0008000f00 */
.L_x_127:
[----:B-1----:R1:W2:Y:S02]  /*7f30*/  SYNCS.PHASECHK.TRANS64.TRYWAIT P0, [R0+URZ+0x18], R3 ;  /* 0x00001803000075a7 */ /* 0x0022a400080011ff */
[----:B--2---:R-:W-:Y:S05]  /*7f40*/  @!P0 NANOSLEEP.SYNCS 0x989680 ;  /* 0x009896800000895d */ /* 0x004fea0003900000 */
[----:B------:R-:W2:Y:S02]  /*7f50*/  @!P0 SYNCS.PHASECHK.TRANS64 P0, [R0+URZ+0x18], R3 ;  /* 0x00001803000085a7 */ /* 0x000ea400080010ff */
[----:B--2---:R-:W-:Y:S05]  /*7f60*/  @!P0 BRA `(.L_x_127) ;  /* 0xfffffffc00f08947 */ /* 0x004fea000383ffff */
[----:B------:R-:W-:Y:S05]  /*7f70*/  BRA `(.L_x_35) ;  /* 0xffffffa000047947 */ /* 0x000fea000383ffff */
.L_x_43:
[----:B-1----:R1:W4:Y:S02]  /*7f80*/  SYNCS.PHASECHK.TRANS64.TRYWAIT P0, [R3+URZ+0x70], R0 ;  /* 0x00007000030075a7 */ /* 0x00232400080011ff */
[----:B----4-:R-:W-:Y:S05]  /*7f90*/  @!P0 NANOSLEEP.SYNCS 0x989680 ;  /* 0x009896800000895d */ /* 0x010fea0003900000 */
[----:B------:R-:W4:Y:S02]  /*7fa0*/  @!P0 SYNCS.PHASECHK.TRANS64 P0, [R3+URZ+0x70], R0 ;  /* 0x00007000030085a7 */ /* 0x000f2400080010ff */
[----:B----4-:R-:W-:Y:S05]  /*7fb0*/  @!P0 BRA `(.L_x_43) ;  /* 0xfffffffc00f08947 */ /* 0x010fea000383ffff */
[----:B------:R-:W-:Y:S05]  /*7fc0*/  BRA `(.L_x_128) ;  /* 0xffffffa4003c7947 */ /* 0x000fea000383ffff */
.L_x_47:
[----:B------:R-:W-:-:S07]  /*7fd0*/  MOV R0, UR4 ;  /* 0x0000000400007c02 */ /* 0x000fce0008000f00 */
.L_x_129:
[----:B-1----:R1:W2:Y:S02]  /*7fe0*/  SYNCS.PHASECHK.TRANS64.TRYWAIT P0, [R0+URZ], R2 ;  /* 0x00000002000075a7 */ /* 0x0022a400080011ff */
[----:B--2---:R-:W-:Y:S05]  /*7ff0*/  @!P0 NANOSLEEP.SYNCS 0x989680 ;  /* 0x009896800000895d */ /* 0x004fea0003900000 */
[----:B------:R-:W2:Y:S02]  /*8000*/  @!P0 SYNCS.PHASECHK.TRANS64 P0, [R0+URZ], R2 ;  /* 0x00000002000085a7 */ /* 0x000ea400080010ff */
[----:B--2---:R-:W-:Y:S05]  /*8010*/  @!P0 BRA `(.L_x_129) ;  /* 0xfffffffc00f08947 */ /* 0x004fea000383ffff */
[----:B------:R-:W-:Y:S05]  /*8020*/  BRA `(.L_x_130) ;  /* 0xffffffa800e87947 */ /* 0x000fea000383ffff */
.L_x_48:
[----:B------:R-:W-:-:S07]  /*8030*/  MOV R0, UR5 ;  /* 0x0000000500007c02 */ /* 0x000fce0008000f00 */
.L_x_131:
[----:B-1----:R1:W2:Y:S02]  /*8040*/  SYNCS.PHASECHK.TRANS64.TRYWAIT P0, [R0+URZ], R2 ;  /* 0x00000002000075a7 */ /* 0x0022a400080011ff */
[----:B--2---:R-:W-:Y:S05]  /*8050*/  @!P0 NANOSLEEP.SYNCS 0x989680 ;  /* 0x009896800000895d */ /* 0x004fea0003900000 */
[----:B------:R-:W2:Y:S02]  /*8060*/  @!P0 SYNCS.PHASECHK.TRANS64 P0, [R0+URZ], R2 ;  /* 0x00000002000085a7 */ /* 0x000ea400080010ff */
[----:B--2---:R-:W-:Y:S05]  /*8070*/  @!P0 BRA `(.L_x_131) ;  /* 0xfffffffc00f08947 */ /* 0x004fea000383ffff */
[----:B------:R-:W-:Y:S05]  /*8080*/  BRA `(.L_x_132) ;  /* 0xffffffa800f47947 */ /* 0x000fea000383ffff */
.L_x_51:
[----:B--2---:R2:W3:Y:S02]  /*8090*/  SYNCS.PHASECHK.TRANS64.TRYWAIT P0, [R2+URZ+0xd0], R4 ;  /* 0x0000d004020075a7 */ /* 0x0044e400080011ff */
[----:B---3--:R-:W-:Y:S05]  /*80a0*/  @!P0 NANOSLEEP.SYNCS 0x989680 ;  /* 0x009896800000895d */ /* 0x008fea0003900000 */
[----:B------:R-:W3:Y:S02]  /*80b0*/  @!P0 SYNCS.PHASECHK.TRANS64 P0, [R2+URZ+0xd0], R4 ;  /* 0x0000d004020085a7 */ /* 0x000ee400080010ff */
[----:B---3--:R-:W-:Y:S05]  /*80c0*/  @!P0 BRA `(.L_x_51) ;  /* 0xfffffffc00f08947 */ /* 0x008fea000383ffff */
[----:B------:R-:W-:Y:S05]  /*80d0*/  BRA `(.L_x_133) ;  /* 0xffffffac00507947 */ /* 0x000fea000383ffff */
.L_x_52:
[----:B------:R-:W-:-:S07]  /*80e0*/  MOV R2, UR4 ;  /* 0x0000000400027c02 */ /* 0x000fce0008000f00 */
.L_x_134:
[----:B--2---:R2:W3:Y:S02]  /*80f0*/  SYNCS.PHASECHK.TRANS64.TRYWAIT P0, [R2+URZ+0x80], R5 ;  /* 0x00008005020075a7 */ /* 0x0044e400080011ff */
[----:B---3--:R-:W-:Y:S05]  /*8100*/  @!P0 NANOSLEEP.SYNCS 0x989680 ;  /* 0x009896800000895d */ /* 0x008fea0003900000 */
[----:B------:R-:W3:Y:S02]  /*8110*/  @!P0 SYNCS.PHASECHK.TRANS64 P0, [R2+URZ+0x80], R5 ;  /* 0x00008005020085a7 */ /* 0x000ee400080010ff */
[----:B---3--:R-:W-:Y:S05]  /*8120*/  @!P0 BRA `(.L_x_134) ;  /* 0xfffffffc00f08947 */ /* 0x008fea000383ffff */
[----:B------:R-:W-:Y:S05]  /*8130*/  BRA `(.L_x_135) ;  /* 0xffffffac00607947 */ /* 0x000fea000383ffff */
.L_x_53:
[----:B--2---:R2:W3:Y:S02]  /*8140*/  SYNCS.PHASECHK.TRANS64.TRYWAIT P1, [R2+URZ+0x70], R4 ;  /* 0x00007004020075a7 */ /* 0x0044e400080211ff */
[----:B---3--:R-:W-:Y:S05]  /*8150*/  @!P1 NANOSLEEP.SYNCS 0x989680 ;  /* 0x009896800000995d */ /* 0x008fea0003900000 */
[----:B------:R-:W3:Y:S02]  /*8160*/  @!P1 SYNCS.PHASECHK.TRANS64 P1, [R2+URZ+0x70], R4 ;  /* 0x00007004020095a7 */ /* 0x000ee400080210ff */
[----:B---3--:R-:W-:Y:S05]  /*8170*/  @!P1 BRA `(.L_x_53) ;  /* 0xfffffffc00f09947 */ /* 0x008fea000383ffff */
[----:B------:R-:W-:Y:S05]  /*8180*/  BRA `(.L_x_136) ;  /* 0xffffffac00907947 */ /* 0x000fea000383ffff */
.L_x_56:
[----:B------:R-:W-:-:S07]  /*8190*/  MOV R0, UR4 ;  /* 0x0000000400007c02 */ /* 0x000fce0008000f00 */
.L_x_137:
[----:B--2---:R2:W3:Y:S02]  /*81a0*/  SYNCS.PHASECHK.TRANS64.TRYWAIT P0, [R0+URZ+0x80], R2 ;  /* 0x00008002000075a7 */ /* 0x0044e400080011ff */
[----:B---3--:R-:W-:Y:S05]  /*81b0*/  @!P0 NANOSLEEP.SYNCS 0x989680 ;  /* 0x009896800000895d */ /* 0x008fea0003900000 */
[----:B------:R-:W3:Y:S02]  /*81c0*/  @!P0 SYNCS.PHASECHK.TRANS64 P0, [R0+URZ+0x80], R2 ;  /* 0x00008002000085a7 */ /* 0x000ee400080010ff */
[----:B---3--:R-:W-:Y:S05]  /*81d0*/  @!P0 BRA `(.L_x_137) ;  /* 0xfffffffc00f08947 */ /* 0x008fea000383ffff */
[----:B------:R-:W-:Y:S05]  /*81e0*/  BRA `(.L_x_55) ;  /* 0xffffffac00e47947 */ /* 0x000fea000383ffff */
.L_x_63:
[----:B-1----:R1:W2:Y:S02]  /*81f0*/  SYNCS.PHASECHK.TRANS64.TRYWAIT P1, [R0+URZ+0x70], R2 ;  /* 0x00007002000075a7 */ /* 0x0022a400080211ff */
[----:B--2---:R-:W-:Y:S05]  /*8200*/  @!P1 NANOSLEEP.SYNCS 0x989680 ;  /* 0x009896800000995d */ /* 0x004fea0003900000 */
[----:B------:R-:W2:Y:S02]  /*8210*/  @!P1 SYNCS.PHASECHK.TRANS64 P1, [R0+URZ+0x70], R2 ;  /* 0x00007002000095a7 */ /* 0x000ea400080210ff */
[----:B--2---:R-:W-:Y:S05]  /*8220*/  @!P1 BRA `(.L_x_63) ;  /* 0xfffffffc00f09947 */ /* 0x004fea000383ffff */
[----:B------:R-:W-:Y:S05]  /*8230*/  BRA `(.L_x_138) ;  /* 0xffffffb4004c7947 */ /* 0x000fea000383ffff */
.L_x_64:
[----:B------:R-:W-:-:S13]  /*8240*/  R2UR UR4, R13 ;  /* 0x000000000d0472ca */ /* 0x000fda00000e0000 */
[----:B------:R-:W-:-:S07]  /*8250*/  MOV R2, UR4 ;  /* 0x0000000400027c02 */ /* 0x000fce0008000f00 */
.L_x_139:
[----:B-1----:R1:W2:Y:S02]  /*8260*/  SYNCS.PHASECHK.TRANS64.TRYWAIT P0, [R2+URZ+0xb0], R0 ;  /* 0x0000b000020075a7 */ /* 0x0022a400080011ff */
[----:B--2---:R-:W-:Y:S05]  /*8270*/  @!P0 NANOSLEEP.SYNCS 0x989680 ;  /* 0x009896800000895d */ /* 0x004fea0003900000 */
[----:B------:R-:W2:Y:S02]  /*8280*/  @!P0 SYNCS.PHASECHK.TRANS64 P0, [R2+URZ+0xb0], R0 ;  /* 0x0000b000020085a7 */ /* 0x000ea400080010ff */
[----:B--2---:R-:W-:Y:S05]  /*8290*/  @!P0 BRA `(.L_x_139) ;  /* 0xfffffffc00f08947 */ /* 0x004fea000383ffff */
[----:B------:R-:W-:Y:S05]  /*82a0*/  BRA `(.L_x_140) ;  /* 0xffffffb400a07947 */ /* 0x000fea000383ffff */
.L_x_67:
[----:B------:R-:W-:Y:S07]  /*82b0*/  MOV R0, UR5 ;  /* 0x0000000500007c02 */ /* 0x000fee0008000f00 */
.L_x_141:
[----:B-1----:R1:W2:Y:S02]  /*82c0*/  SYNCS.PHASECHK.TRANS64.TRYWAIT P0, [R0+URZ], R2 ;  /* 0x00000002000075a7 */ /* 0x0022a400080011ff */
[----:B--2---:R-:W-:Y:S05]  /*82d0*/  @!P0 NANOSLEEP.SYNCS 0x989680 ;  /* 0x009896800000895d */ /* 0x004fea0003900000 */
[----:B------:R-:W2:Y:S02]  /*82e0*/  @!P0 SYNCS.PHASECHK.TRANS64 P0, [R0+URZ], R2 ;  /* 0x00000002000085a7 */ /* 0x000ea400080010ff */
[----:B--2---:R-:W-:Y:S05]  /*82f0*/  @!P0 BRA `(.L_x_141) ;  /* 0xfffffffc00f08947 */ /* 0x004fea000383ffff */
[----:B------:R-:W-:Y:S05]  /*8300*/  BRA `(.L_x_66) ;  /* 0xffffffb400bc7947 */ /* 0x000fea000383ffff */
.L_x_70:
[----:B------:R-:W-:-:S07]  /*8310*/  MOV R0, UR4 ;  /* 0x0000000400007c02 */ /* 0x000fce0008000f00 */
.L_x_142:
[----:B--2---:R2:W3:Y:S02]  /*8320*/  SYNCS.PHASECHK.TRANS64.TRYWAIT P0, [R0+URZ], R2 ;  /* 0x00000002000075a7 */ /* 0x0044e400080011ff */
[----:B---3--:R-:W-:Y:S05]  /*8330*/  @!P0 NANOSLEEP.SYNCS 0x989680 ;  /* 0x009896800000895d */ /* 0x008fea0003900000 */
[----:B------:R-:W3:Y:S02]  /*8340*/  @!P0 SYNCS.PHASECHK.TRANS64 P0, [R0+URZ], R2 ;  /* 0x00000002000085a7 */ /* 0x000ee400080010ff */
[----:B---3--:R-:W-:Y:S05]  /*8350*/  @!P0 BRA `(.L_x_142) ;  /* 0xfffffffc00f08947 */ /* 0x008fea000383ffff */
[----:B------:R-:W-:Y:S05]  /*8360*/  BRA `(.L_x_143) ;  /* 0xffffffbc00c87947 */ /* 0x000fea000383ffff */
.L_x_71:
[----:B------:R-:W-:-:S07]  /*8370*/  MOV R0, UR5 ;  /* 0x0000000500007c02 */ /* 0x000fce0008000f00 */
.L_x_144:
[----:B-1----:R1:W2:Y:S02]  /*8380*/  SYNCS.PHASECHK.TRANS64.TRYWAIT P0, [R0+URZ], R3 ;  /* 0x00000003000075a7 */ /* 0x0022a400080011ff */
[----:B--2---:R-:W-:Y:S05]  /*8390*/  @!P0 NANOSLEEP.SYNCS 0x989680 ;  /* 0x009896800000895d */ /* 0x004fea0003900000 */
[----:B------:R-:W2:Y:S02]  /*83a0*/  @!P0 SYNCS.PHASECHK.TRANS64 P0, [R0+URZ], R3 ;  /* 0x00000003000085a7 */ /* 0x000ea400080010ff */
[----:B--2---:R-:W-:Y:S05]  /*83b0*/  @!P0 BRA `(.L_x_144) ;  /* 0xfffffffc00f08947 */ /* 0x004fea000383ffff */
[----:B------:R-:W-:Y:S05]  /*83c0*/  BRA `(.L_x_145) ;  /* 0xffffffbc00d47947 */ /* 0x000fea000383ffff */
.L_x_72:
[----:B------:R-:W-:-:S07]  /*83d0*/  MOV R0, UR5 ;  /* 0x0000000500007c02 */ /* 0x000fce0008000f00 */
.L_x_146:
[----:B-1----:R1:W2:Y:S02]  /*83e0*/  SYNCS.PHASECHK.TRANS64.TRYWAIT P0, [R0+URZ], R3 ;  /* 0x00000003000075a7 */ /* 0x0022a400080011ff */
[----:B--2---:R-:W-:Y:S05]  /*83f0*/  @!P0 NANOSLEEP.SYNCS 0x989680 ;  /* 0x009896800000895d */ /* 0x004fea0003900000 */
[----:B------:R-:W2:Y:S02]  /*8400*/  @!P0 SYNCS.PHASECHK.TRANS64 P0, [R0+URZ], R3 ;  /* 0x00000003000085a7 */ /* 0x000ea400080010ff */
[----:B--2---:R-:W-:Y:S05]  /*8410*/  @!P0 BRA `(.L_x_146) ;  /* 0xfffffffc00f08947 */ /* 0x004fea000383ffff */
[----:B------:R-:W-:Y:S05]  /*8420*/  BRA `(.L_x_147) ;  /* 0xffffffbc00e07947 */ /* 0x000fea000383ffff */
.L_x_73:
[----:B-1----:R-:W-:-:S07]  /*8430*/  MOV R0, UR4 ;  /* 0x0000000400007c02 */ /* 0x002fce0008000f00 */
.L_x_148:
[----:B-1----:R1:W2:Y:S02]  /*8440*/  SYNCS.PHASECHK.TRANS64.TRYWAIT P0, [R0+URZ], R2 ;  /* 0x00000002000075a7 */ /* 0x0022a400080011ff */
[----:B--2---:R-:W-:Y:S05]  /*8450*/  @!P0 NANOSLEEP.SYNCS 0x989680 ;  /* 0x009896800000895d */ /* 0x004fea0003900000 */
[----:B------:R-:W2:Y:S02]  /*8460*/  @!P0 SYNCS.PHASECHK.TRANS64 P0, [R0+URZ], R2 ;  /* 0x00000002000085a7 */ /* 0x000ea400080010ff */
[----:B--2---:R-:W-:Y:S05]  /*8470*/  @!P0 BRA `(.L_x_148) ;  /* 0xfffffffc00f08947 */ /* 0x004fea000383ffff */
[----:B------:R-:W-:Y:S05]  /*8480*/  BRA `(.L_x_149) ;  /* 0xffffffbc00ec7947 */ /* 0x000fea000383ffff */
.L_x_78:
[----:B--2---:R2:W3:Y:S02]  /*8490*/  SYNCS.PHASECHK.TRANS64.TRYWAIT P0, [R8+URZ+0x70], R0 ;  /* 0x00007000080075a7 */ /* 0x0044e400080011ff */
[----:B---3--:R-:W-:Y:S05]  /*84a0*/  @!P0 NANOSLEEP.SYNCS 0x989680 ;  /* 0x009896800000895d */ /* 0x008fea0003900000 */
[----:B------:R-:W3:Y:S02]  /*84b0*/  @!P0 SYNCS.PHASECHK.TRANS64 P0, [R8+URZ+0x70], R0 ;  /* 0x00007000080085a7 */ /* 0x000ee400080010ff */
[----:B---3--:R-:W-:Y:S05]  /*84c0*/  @!P0 BRA `(.L_x_78) ;  /* 0xfffffffc00f08947 */ /* 0x008fea000383ffff */
[----:B------:R-:W-:Y:S05]  /*84d0*/  BRA `(.L_x_150) ;  /* 0xffffffc400147947 */ /* 0x000fea000383ffff */
.L_x_81:
[----:B--2---:R-:W-:Y:S07]  /*84e0*/  MOV R0, UR24 ;  /* 0x0000001800007c02 */ /* 0x004fee0008000f00 */
.L_x_151:
[----:B--2---:R2:W3:Y:S02]  /*84f0*/  SYNCS.PHASECHK.TRANS64.TRYWAIT P1, [R0+URZ+0x68], R2 ;  /* 0x00006802000075a7 */ /* 0x0044e400080211ff */
[----:B---3--:R-:W-:Y:S05]  /*8500*/  @!P1 NANOSLEEP.SYNCS 0x989680 ;  /* 0x009896800000995d */ /* 0x008fea0003900000 */
[----:B------:R-:W3:Y:S02]  /*8510*/  @!P1 SYNCS.PHASECHK.TRANS64 P1, [R0+URZ+0x68], R2 ;  /* 0x00006802000095a7 */ /* 0x000ee400080210ff */
[----:B---3--:R-:W-:Y:S05]  /*8520*/  @!P1 BRA `(.L_x_151) ;  /* 0xfffffffc00f09947 */ /* 0x008fea000383ffff */
[----:B------:R-:W-:Y:S05]  /*8530*/  BRA `(.L_x_80) ;  /* 0xffffffc8008c7947 */ /* 0x000fea000383ffff */
.L_x_84:
[----:B------:R-:W-:Y:S07]  /*8540*/  MOV R0, UR4 ;  /* 0x0000000400007c02 */ /* 0x000fee0008000f00 */
.L_x_152:
[----:B--2---:R2:W3:Y:S02]  /*8550*/  SYNCS.PHASECHK.TRANS64.TRYWAIT P0, [R0+URZ+0x48], R2 ;  /* 0x00004802000075a7 */ /* 0x0044e400080011ff */
[----:B---3--:R-:W-:Y:S05]  /*8560*/  @!P0 NANOSLEEP.SYNCS 0x989680 ;  /* 0x009896800000895d */ /* 0x008fea0003900000 */
[----:B------:R-:W3:Y:S02]  /*8570*/  @!P0 SYNCS.PHASECHK.TRANS64 P0, [R0+URZ+0x48], R2 ;  /* 0x00004802000085a7 */ /* 0x000ee400080010ff */
[----:B---3--:R-:W-:Y:S05]  /*8580*/  @!P0 BRA `(.L_x_152) ;  /* 0xfffffffc00f08947 */ /* 0x008fea000383ffff */
[----:B------:R-:W-:Y:S05]  /*8590*/  BRA `(.L_x_153) ;  /* 0xffffffc800e87947 */ /* 0x000fea000383ffff */
.L_x_85:
[----:B------:R-:W-:Y:S07]  /*85a0*/  MOV R2, UR5 ;  /* 0x0000000500027c02 */ /* 0x000fee0008000f00 */
.L_x_154:
[----:B--2---:R2:W3:Y:S02]  /*85b0*/  SYNCS.PHASECHK.TRANS64.TRYWAIT P0, [R2+URZ+0x48], R0 ;  /* 0x00004800020075a7 */ /* 0x0044e400080011ff */
[----:B---3--:R-:W-:Y:S05]  /*85c0*/  @!P0 NANOSLEEP.SYNCS 0x989680 ;  /* 0x009896800000895d */ /* 0x008fea0003900000 */
[----:B------:R-:W3:Y:S02]  /*85d0*/  @!P0 SYNCS.PHASECHK.TRANS64 P0, [R2+URZ+0x48], R0 ;  /* 0x00004800020085a7 */ /* 0x000ee400080010ff */
[----:B---3--:R-:W-:Y:S05]  /*85e0*/  @!P0 BRA `(.L_x_154) ;  /* 0xfffffffc00f08947 */ /* 0x008fea000383ffff */
[----:B------:R-:W-:Y:S05]  /*85f0*/  BRA `(.L_x_155) ;  /* 0xffffffcc00507947 */ /* 0x000fea000383ffff */
.L_x_87:
[----:B------:R-:W-:-:S07]  /*8600*/  MOV R0, UR4 ;  /* 0x0000000400007c02 */ /* 0x000fce0008000f00 */
.L_x_156:
[----:B---3--:R3:W4:Y:S02]  /*8610*/  SYNCS.PHASECHK.TRANS64.TRYWAIT P0, [R0+URZ], R2 ;  /* 0x00000002000075a7 */ /* 0x00872400080011ff */
[----:B----4-:R-:W-:Y:S05]  /*8620*/  @!P0 NANOSLEEP.SYNCS 0x989680 ;  /* 0x009896800000895d */ /* 0x010fea0003900000 */
[----:B------:R-:W4:Y:S02]  /*8630*/  @!P0 SYNCS.PHASECHK.TRANS64 P0, [R0+URZ], R2 ;  /* 0x00000002000085a7 */ /* 0x000f2400080010ff */
[----:B----4-:R-:W-:Y:S05]  /*8640*/  @!P0 BRA `(.L_x_156) ;  /* 0xfffffffc00f08947 */ /* 0x010fea000383ffff */
[----:B------:R-:W-:Y:S05]  /*8650*/  BRA `(.L_x_157) ;  /* 0xffffffcc00e47947 */ /* 0x000fea000383ffff */
.L_x_88:
[----:B------:R-:W-:-:S07]  /*8660*/  MOV R0, UR5 ;  /* 0x0000000500007c02 */ /* 0x000fce0008000f00 */
.L_x_158:
[----:B--2---:R2:W3:Y:S02]  /*8670*/  SYNCS.PHASECHK.TRANS64.TRYWAIT P0, [R0+URZ], R2 ;  /* 0x00000002000075a7 */ /* 0x0044e400080011ff */
[----:B---3--:R-:W-:Y:S05]  /*8680*/  @!P0 NANOSLEEP.SYNCS 0x989680 ;  /* 0x009896800000895d */ /* 0x008fea0003900000 */
[----:B------:R-:W3:Y:S02]  /*8690*/  @!P0 SYNCS.PHASECHK.TRANS64 P0, [R0+URZ], R2 ;  /* 0x00000002000085a7 */ /* 0x000ee400080010ff */
[----:B---3--:R-:W-:Y:S05]  /*86a0*/  @!P0 BRA `(.L_x_158) ;  /* 0xfffffffc00f08947 */ /* 0x008fea000383ffff */
[----:B------:R-:W-:Y:S05]  /*86b0*/  BRA `(.L_x_159) ;  /* 0xffffffcc00f07947 */ /* 0x000fea000383ffff */
.L_x_90:
[----:B-1----:R1:W2:Y:S02]  /*86c0*/  SYNCS.PHASECHK.TRANS64.TRYWAIT P0, [R0+URZ+0x70], R2 ;  /* 0x00007002000075a7 */ /* 0x0022a400080011ff */
[----:B--2---:R-:W-:Y:S05]  /*86d0*/  @!P0 NANOSLEEP.SYNCS 0x989680 ;  /* 0x009896800000895d */ /* 0x004fea0003900000 */
[----:B------:R-:W2:Y:S02]  /*86e0*/  @!P0 SYNCS.PHASECHK.TRANS64 P0, [R0+URZ+0x70], R2 ;  /* 0x00007002000085a7 */ /* 0x000ea400080010ff */
[----:B--2---:R-:W-:Y:S05]  /*86f0*/  @!P0 BRA `(.L_x_90) ;  /* 0xfffffffc00f08947 */ /* 0x004fea000383ffff */
[----:B------:R-:W-:Y:S05]  /*8700*/  BRA `(.L_x_160) ;  /* 0xffffffd000dc7947 */ /* 0x000fea000383ffff */
.L_x_100:
[----:B-1----:R1:W3:Y:S02]  /*8710*/  SYNCS.PHASECHK.TRANS64.TRYWAIT P1, [R2+URZ+0x30], R4 ;  /* 0x00003004020075a7 */ /* 0x0022e400080211ff */
[----:B---3--:R-:W-:Y:S05]  /*8720*/  @!P1 NANOSLEEP.SYNCS 0x989680 ;  /* 0x009896800000995d */ /* 0x008fea0003900000 */
[----:B------:R-:W3:Y:S02]  /*8730*/  @!P1 SYNCS.PHASECHK.TRANS64 P1, [R2+URZ+0x30], R4 ;  /* 0x00003004020095a7 */ /* 0x000ee400080210ff */
[----:B---3--:R-:W-:Y:S05]  /*8740*/  @!P1 BRA `(.L_x_100) ;  /* 0xfffffffc00f09947 */ /* 0x008fea000383ffff */
[----:B------:R-:W-:Y:S05]  /*8750*/  BRA `(.L_x_99) ;  /* 0xffffffe0004c7947 */ /* 0x000fea000383ffff */
.L_x_102:
[----:B-1----:R1:W2:Y:S02]  /*8760*/  SYNCS.PHASECHK.TRANS64.TRYWAIT P0, [R27+URZ+0x90], R3 ;  /* 0x000090031b0075a7 */ /* 0x0022a400080011ff */
[----:B--2---:R-:W-:Y:S05]  /*8770*/  @!P0 NANOSLEEP.SYNCS 0x989680 ;  /* 0x009896800000895d */ /* 0x004fea0003900000 */
[----:B------:R-:W2:Y:S02]  /*8780*/  @!P0 SYNCS.PHASECHK.TRANS64 P0, [R27+URZ+0x90], R3 ;  /* 0x000090031b0085a7 */ /* 0x000ea400080010ff */
[----:B--2---:R-:W-:Y:S05]  /*8790*/  @!P0 BRA `(.L_x_102) ;  /* 0xfffffffc00f08947 */ /* 0x004fea000383ffff */
[----:B------:R-:W-:Y:S05]  /*87a0*/  BRA `(.L_x_101) ;  /* 0xffffffe0009c7947 */ /* 0x000fea000383ffff */
.L_x_113:
[----:B-1----:R1:W2:Y:S02]  /*87b0*/  SYNCS.PHASECHK.TRANS64.TRYWAIT P0, [R2+URZ+0x30], R63 ;  /* 0x0000303f020075a7 */ /* 0x0022a400080011ff */
[----:B--2---:R-:W-:Y:S05]  /*87c0*/  @!P0 NANOSLEEP.SYNCS 0x989680 ;  /* 0x009896800000895d */ /* 0x004fea0003900000 */
[----:B------:R-:W2:Y:S02]  /*87d0*/  @!P0 SYNCS.PHASECHK.TRANS64 P0, [R2+URZ+0x30], R63 ;  /* 0x0000303f020085a7 */ /* 0x000ea400080010ff */
[----:B--2---:R-:W-:Y:S05]  /*87e0*/  @!P0 BRA `(.L_x_113) ;  /* 0xfffffffc00f08947 */ /* 0x004fea000383ffff */
[----:B------:R-:W-:Y:S05]  /*87f0*/  BRA `(.L_x_112) ;  /* 0xffffffe800b07947 */ /* 0x000fea000383ffff */
        .weak           $__internal_0_$__cuda_sm10x_tcgen05_guardrail_trap_col_being_dealloced_not_returned_by_alloc
        .type           $__internal_0_$__cuda_sm10x_tcgen05_guardrail_trap_col_being_dealloced_not_returned_by_alloc,@function
        .size           $__internal_0_$__cuda_sm10x_tcgen05_guardrail_trap_col_being_dealloced_not_returned_by_alloc,($__internal_1_$__cuda_sm10x_tcgen05_guardrail_trap_phase_invalid_during_alloc - $__internal_0_$__cuda_sm10x_tcgen05_guardrail_trap_col_being_dealloced_not_returned_by_alloc)
$__internal_0_$__cuda_sm10x_tcgen05_guardrail_trap_col_being_dealloced_not_returned_by_alloc:
[----:B------:R-:W-:Y:S05]  /*8800*/  BPT.TRAP 0x1 ;  /* 0x000000040000795c */ /* 0x000fea0000300000 */
[----:B------:R-:W-:-:S04]  /*8810*/  HFMA2 R3, -RZ, RZ, 0, 0 ;  /* 0x00000000ff037431 */ /* 0x000fc800000001ff */
[----:B------:R-:W-:Y:S05]  /*8820*/  RET.REL.NODEC R2 `(_ZN7cutlass13device_kernelINS_4gemm6kernel13GemmUniversalIN4cute5tupleIJiiiiEEENS1_10collective13CollectiveMmaINS1_35MainloopSm100TmaUmmaWarpSpecializedILi3ELi2ELi4ENS5_IJNS4_1CILi2EEENSA_ILi1EEESC_EEEEENS5_IJNSA_ILi64EEESF_NSA_ILi256EEEEEENS_10bfloat16_tENS5_IJlSC_lEEESI_SJ_NS4_8TiledMMAINS4_8MMA_AtomIJNS4_20SM100_MMA_F16BF16_SSISI_SI_fLi64ELi64ELNS4_4UMMA5MajorE0ELSO_0ELNSN_7ScaleInE0ELSP_0EEEEEENS4_6LayoutINS5_IJSC_SC_SC_EEENS5_IJNSA_ILi0EEESU_SU_EEEEENS5_IJNS4_10UnderscoreESX_SX_EEEEENS4_13SM90_TMA_LOADENS4_14ComposedLayoutINS4_7SwizzleILi3ELi4ELi3EEENS4_18smem_ptr_flag_bitsILi16EEENSS_INS5_IJNSA_ILi8EEESF_EEENS5_IJSF_SC_EEEEEEEvNS4_8identityENS4_23SM90_TMA_LOAD_MULTICASTES1A_vS1B_EENS_8epilogue10collective18CollectiveEpilogueINS1E_23Sm100TmaWarpSpecializedILi3ELi2ELi16ELb1ELb0EEEJSH_NS5_IJNSS_ISF_SC_EENSS_INSA_ILi32EEESC_EEEEESI_SJ_SI_SJ_NS1E_6fusion15FusionCallbacksIS1I_NS1N_17LinearCombinationISI_fSI_fLNS_15FloatRoundStyleE2EEESH_S1M_JEEENS4_5SM1004TMEM4LOAD26SM100_TMEM_LOAD_16dp256b4xES10_NS11_INS12_ILi2ELi4ELi3EEES15_NSS_INS5_IJS16_S1K_EEENS5_IJS1K_SC_EEEEEEENS4_17SM75_U32x4_LDSM_NENS4_14SM90_TMA_STOREES21_NS4_17SM90_U32x4_STSM_NENS4_39AutoVectorizingCopyWithAssumedAlignmentILi128EEEEEEvvEEEEvNT_6ParamsE) ;  /* 0xffffff7402f47950 */ /* 0x000fea0003c3ffff */
        .weak           $__internal_1_$__cuda_sm10x_tcgen05_guardrail_trap_phase_invalid_during_alloc
        .type           $__internal_1_$__cuda_sm10x_tcgen05_guardrail_trap_phase_invalid_during_alloc,@function
        .size           $__internal_1_$__cuda_sm10x_tcgen05_guardrail_trap_phase_invalid_during_alloc,($__internal_2_$__cuda_sm10x_tcgen05_guardrail_trap_unallocated_columns_being_dealloced - $__internal_1_$__cuda_sm10x_tcgen05_guardrail_trap_phase_invalid_during_alloc)
$__internal_1_$__cuda_sm10x_tcgen05_guardrail_trap_phase_invalid_during_alloc:
[----:B------:R-:W-:Y:S05]  /*8830*/  BPT.TRAP 0x1 ;  /* 0x000000040000795c */ /* 0x000fea0000300000 */
[----:B------:R-:W-:-:S04]  /*8840*/  MOV R5, 0x0 ;  /* 0x0000000000057802 */ /* 0x000fc80000000f00 */
[----:B------:R-:W-:Y:S05]  /*8850*/  RET.REL.NODEC R4 `(_ZN7cutlass13device_kernelINS_4gemm6kernel13GemmUniversalIN4cute5tupleIJiiiiEEENS1_10collective13CollectiveMmaINS1_35MainloopSm100TmaUmmaWarpSpecializedILi3ELi2ELi4ENS5_IJNS4_1CILi2EEENSA_ILi1EEESC_EEEEENS5_IJNSA_ILi64EEESF_NSA_ILi256EEEEEENS_10bfloat16_tENS5_IJlSC_lEEESI_SJ_NS4_8TiledMMAINS4_8MMA_AtomIJNS4_20SM100_MMA_F16BF16_SSISI_SI_fLi64ELi64ELNS4_4UMMA5MajorE0ELSO_0ELNSN_7ScaleInE0ELSP_0EEEEEENS4_6LayoutINS5_IJSC_SC_SC_EEENS5_IJNSA_ILi0EEESU_SU_EEEEENS5_IJNS4_10UnderscoreESX_SX_EEEEENS4_13SM90_TMA_LOADENS4_14ComposedLayoutINS4_7SwizzleILi3ELi4ELi3EEENS4_18smem_ptr_flag_bitsILi16EEENSS_INS5_IJNSA_ILi8EEESF_EEENS5_IJSF_SC_EEEEEEEvNS4_8identityENS4_23SM90_TMA_LOAD_MULTICASTES1A_vS1B_EENS_8epilogue10collective18CollectiveEpilogueINS1E_23Sm100TmaWarpSpecializedILi3ELi2ELi16ELb1ELb0EEEJSH_NS5_IJNSS_ISF_SC_EENSS_INSA_ILi32EEESC_EEEEESI_SJ_SI_SJ_NS1E_6fusion15FusionCallbacksIS1I_NS1N_17LinearCombinationISI_fSI_fLNS_15FloatRoundStyleE2EEESH_S1M_JEEENS4_5SM1004TMEM4LOAD26SM100_TMEM_LOAD_16dp256b4xES10_NS11_INS12_ILi2ELi4ELi3EEES15_NSS_INS5_IJS16_S1K_EEENS5_IJS1K_SC_EEEEEEENS4_17SM75_U32x4_LDSM_NENS4_14SM90_TMA_STOREES21_NS4_17SM90_U32x4_STSM_NENS4_39AutoVectorizingCopyWithAssumedAlignmentILi128EEEEEEvvEEEEvNT_6ParamsE) ;  /* 0xffffff7404e87950 */ /* 0x000fea0003c3ffff */
        .weak           $__internal_2_$__cuda_sm10x_tcgen05_guardrail_trap_unallocated_columns_being_dealloced
        .type           $__internal_2_$__cuda_sm10x_tcgen05_guardrail_trap_unallocated_columns_being_dealloced,@function
        .size           $__internal_2_$__cuda_sm10x_tcgen05_guardrail_trap_unallocated_columns_being_dealloced,(.L_x_162 - $__internal_2_$__cuda_sm10x_tcgen05_guardrail_trap_unallocated_columns_being_dealloced)
$__internal_2_$__cuda_sm10x_tcgen05_guardrail_trap_unallocated_columns_being_dealloced:
[----:B------:R-:W-:Y:S05]  /*8860*/  BPT.TRAP 0x1 ;  /* 0x000000040000795c */ /* 0x000fea0000300000 */
[----:B------:R-:W-:-:S04]  /*8870*/  HFMA2 R3, -RZ, RZ, 0, 0 ;  /* 0x00000000ff037431 */ /* 0x000fc800000001ff */
[----:B------:R-:W-:Y:S05]  /*8880*/  RET.REL.NODEC R2 `(_ZN7cutlass13device_kernelINS_4gemm6kernel13GemmUniversalIN4cute5tupleIJiiiiEEENS1_10collective13CollectiveMmaINS1_35MainloopSm100TmaUmmaWarpSpecializedILi3ELi2ELi4ENS5_IJNS4_1CILi2EEENSA_ILi1EEESC_EEEEENS5_IJNSA_ILi64EEESF_NSA_ILi256EEEEEENS_10bfloat16_tENS5_IJlSC_lEEESI_SJ_NS4_8TiledMMAINS4_8MMA_AtomIJNS4_20SM100_MMA_F16BF16_SSISI_SI_fLi64ELi64ELNS4_4UMMA5MajorE0ELSO_0ELNSN_7ScaleInE0ELSP_0EEEEEENS4_6LayoutINS5_IJSC_SC_SC_EEENS5_IJNSA_ILi0EEESU_SU_EEEEENS5_IJNS4_10UnderscoreESX_SX_EEEEENS4_13SM90_TMA_LOADENS4_14ComposedLayoutINS4_7SwizzleILi3ELi4ELi3EEENS4_18smem_ptr_flag_bitsILi16EEENSS_INS5_IJNSA_ILi8EEESF_EEENS5_IJSF_SC_EEEEEEEvNS4_8identityENS4_23SM90_TMA_LOAD_MULTICASTES1A_vS1B_EENS_8epilogue10collective18CollectiveEpilogueINS1E_23Sm100TmaWarpSpecializedILi3ELi2ELi16ELb1ELb0EEEJSH_NS5_IJNSS_ISF_SC_EENSS_INSA_ILi32EEESC_EEEEESI_SJ_SI_SJ_NS1E_6fusion15FusionCallbacksIS1I_NS1N_17LinearCombinationISI_fSI_fLNS_15FloatRoundStyleE2EEESH_S1M_JEEENS4_5SM1004TMEM4LOAD26SM100_TMEM_LOAD_16dp256b4xES10_NS11_INS12_ILi2ELi4ELi3EEES15_NSS_INS5_IJS16_S1K_EEENS5_IJS1K_SC_EEEEEEENS4_17SM75_U32x4_LDSM_NENS4_14SM90_TMA_STOREES21_NS4_17SM90_U32x4_STSM_NENS4_39AutoVectorizingCopyWithAssumedAlignmentILi128EEEEEEvvEEEEvNT_6ParamsE) ;  /* 0xffffff7402dc7950 */ /* 0x000fea0003c3ffff */
.L_x_161:
[----:B------:R-:W-:-:S00]  /*8890*/  BRA `(.L_x_161) ;  /* 0xfffffffc00fc7947 */ /* 0x000fc0000383ffff */
[----:B------:R-:W-:-:S00]  /*88a0*/  NOP ;  /* 0x0000000000007918 */ /* 0x000fc00000000000 */
        /* <DEDUP_REMOVED lines=13> */
.L_x_162:


//--------------------- .nv.global.init           --------------------------
	.section	.nv.global.init,"aw",@progbits
.nv.global.init:
	.type		$str$27,@object
	.size		$str$27,($str$28 - $str$27)
$str$27:
        /*0000*/ 	.byte	0x28, 0x61, 0x64, 0x64, 0x72, 0x65, 0x73, 0x73, 0x20, 0x26, 0x20, 0x6d, 0x61, 0x73, 0x6b, 0x29
        /*0010*/ 	.byte	0x20, 0x3d, 0x3d, 0x20, 0x30, 0x00
	.type		$str$28,@object
	.size		$str$28,($str$26 - $str$28)
$str$28:
        /*0016*/ 	.byte	0x2f, 0x74, 0x6d, 0x70, 0x2f, 0x63, 0x75, 0x74, 0x6c, 0x61, 0x73, 0x73, 0x5f, 0x73, 0x77, 0x65
        /*0026*/ 	.byte	0x65, 0x70, 0x5f, 0x73, 0x72, 0x63, 0x2f, 0x69, 0x6e, 0x63, 0x6c, 0x75, 0x64, 0x65, 0x2f, 0x63
        /*0036*/ 	.byte	0x75, 0x74, 0x65, 0x2f, 0x70, 0x6f, 0x69, 0x6e, 0x74, 0x65, 0x72, 0x5f, 0x66, 0x6c, 0x61, 0x67
        /*0046*/ 	.byte	0x67, 0x65, 0x64, 0x2e, 0x68, 0x70, 0x70, 0x00
	.type		$str$26,@object
	.size		$str$26,($str$25 - $str$26)
$str$26:
        /*004e*/ 	.byte	0x2f, 0x74, 0x6d, 0x70, 0x2f, 0x63, 0x75, 0x74, 0x6c, 0x61, 0x73, 0x73, 0x5f, 0x73, 0x77, 0x65
        /*005e*/ 	.byte	0x65, 0x70, 0x5f, 0x73, 0x72, 0x63, 0x2f, 0x69, 0x6e, 0x63, 0x6c, 0x75, 0x64, 0x65, 0x2f, 0x63
        /*006e*/ 	.byte	0x75, 0x74, 0x65, 0x2f, 0x61, 0x74, 0x6f, 0x6d, 0x2f, 0x63, 0x6f, 0x70, 0x79, 0x5f, 0x74, 0x72
        /*007e*/ 	.byte	0x61, 0x69, 0x74, 0x73, 0x5f, 0x73, 0x6d, 0x31, 0x30, 0x30, 0x2e, 0x68, 0x70, 0x70, 0x00
	.type		$str$25,@object
	.size		$str$25,(__unnamed_1 - $str$25)
$str$25:
        /*008d*/ 	.byte	0x28, 0x28, 0x75, 0x69, 0x6e, 0x74, 0x33, 0x32, 0x5f, 0x74, 0x28, 0x74, 0x68, 0x72, 0x65, 0x61
        /*009d*/ 	.byte	0x64, 0x49, 0x64, 0x78, 0x2e, 0x78, 0x29, 0x20, 0x2f, 0x20, 0x33, 0x32, 0x29, 0x20, 0x25, 0x20
        /*00ad*/ 	.byte	0x34, 0x29, 0x20, 0x3d, 0x3d, 0x20, 0x28, 0x28, 0x28, 0x74, 0x6d, 0x65, 0x6d, 0x5f, 0x61, 0x64
        /*00bd*/ 	.byte	0x64, 0x72, 0x20, 0x3e, 0x3e, 0x20, 0x31, 0x36, 0x29, 0x20, 0x2f, 0x20, 0x33, 0x32, 0x29, 0x20
        /*00cd*/ 	.byte	0x25, 0x20, 0x34, 0x29, 0x00
	.type		__unnamed_1,@object
	.size		__unnamed_1,(__unnamed_2 - __unnamed_1)
__unnamed_1:
        /*00d2*/ 	.byte	0x61, 0x75, 0x74, 0x6f, 0x20, 0x63, 0x75, 0x74, 0x65, 0x3a, 0x3a, 0x61, 0x73, 0x5f, 0x70, 0x6f
        /* <DEDUP_REMOVED lines=24> */
        /*0262*/ 	.byte	0x30, 0x34, 0x38, 0x3e, 0x3e, 0x3e, 0x3e, 0x5d, 0x00
	.type		__unnamed_2,@object
	.size		__unnamed_2,(.L_2 - __unnamed_2)
__unnamed_2:
        /* <DEDUP_REMOVED lines=45> */
        /*053b*/ 	.byte	0x3e, 0x3e, 0x3e, 0x5d, 0x00
.L_2:


//--------------------- .nv.shared._ZN7cutlass13device_kernelINS_4gemm6kernel13GemmUniversalIN4cute5tupleIJiiiiEEENS1_10collective13CollectiveMmaINS1_35MainloopSm100TmaUmmaWarpSpecializedILi3ELi2ELi4ENS5_IJNS4_1CILi2EEENSA_ILi1EEESC_EEEEENS5_IJNSA_ILi64EEESF_NSA_ILi256EEEEEENS_10bfloat16_tENS5_IJlSC_lEEESI_SJ_NS4_8TiledMMAINS4_8MMA_AtomIJNS4_20SM100_MMA_F16BF16_SSISI_SI_fLi64ELi64ELNS4_4UMMA5MajorE0ELSO_0ELNSN_7ScaleInE0ELSP_0EEEEEENS4_6LayoutINS5_IJSC_SC_SC_EEENS5_IJNSA_ILi0EEESU_SU_EEEEENS5_IJNS4_10UnderscoreESX_SX_EEEEENS4_13SM90_TMA_LOADENS4_14ComposedLayoutINS4_7SwizzleILi3ELi4ELi3EEENS4_18smem_ptr_flag_bitsILi16EEENSS_INS5_IJNSA_ILi8EEESF_EEENS5_IJSF_SC_EEEEEEEvNS4_8identityENS4_23SM90_TMA_LOAD_MULTICASTES1A_vS1B_EENS_8epilogue10collective18CollectiveEpilogueINS1E_23Sm100TmaWarpSpecializedILi3ELi2ELi16ELb1ELb0EEEJSH_NS5_IJNSS_ISF_SC_EENSS_INSA_ILi32EEESC_EEEEESI_SJ_SI_SJ_NS1E_6fusion15FusionCallbacksIS1I_NS1N_17LinearCombinationISI_fSI_fLNS_15FloatRoundStyleE2EEESH_S1M_JEEENS4_5SM1004TMEM4LOAD26SM100_TMEM_LOAD_16dp256b4xES10_NS11_INS12_ILi2ELi4ELi3EEES15_NSS_INS5_IJS16_S1K_EEENS5_IJS1K_SC_EEEEEEENS4_17SM75_U32x4_LDSM_NENS4_14SM90_TMA_STOREES21_NS4_17SM90_U32x4_STSM_NENS4_39AutoVectorizingCopyWithAssumedAlignmentILi128EEEEEEvvEEEEvNT_6ParamsE --------------------------
	.section	.nv.shared._ZN7cutlass13device_kernelINS_4gemm6kernel13GemmUniversalIN4cute5tupleIJiiiiEEENS1_10collective13CollectiveMmaINS1_35MainloopSm100TmaUmmaWarpSpecializedILi3ELi2ELi4ENS5_IJNS4_1CILi2EEENSA_ILi1EEESC_EEEEENS5_IJNSA_ILi64EEESF_NSA_ILi256EEEEEENS_10bfloat16_tENS5_IJlSC_lEEESI_SJ_NS4_8TiledMMAINS4_8MMA_AtomIJNS4_20SM100_MMA_F16BF16_SSISI_SI_fLi64ELi64ELNS4_4UMMA5MajorE0ELSO_0ELNSN_7ScaleInE0ELSP_0EEEEEENS4_6LayoutINS5_IJSC_SC_SC_EEENS5_IJNSA_ILi0EEESU_SU_EEEEENS5_IJNS4_10UnderscoreESX_SX_EEEEENS4_13SM90_TMA_LOADENS4_14ComposedLayoutINS4_7SwizzleILi3ELi4ELi3EEENS4_18smem_ptr_flag_bitsILi16EEENSS_INS5_IJNSA_ILi8EEESF_EEENS5_IJSF_SC_EEEEEEEvNS4_8identityENS4_23SM90_TMA_LOAD_MULTICASTES1A_vS1B_EENS_8epilogue10collective18CollectiveEpilogueINS1E_23Sm100TmaWarpSpecializedILi3ELi2ELi16ELb1ELb0EEEJSH_NS5_IJNSS_ISF_SC_EENSS_INSA_ILi32EEESC_EEEEESI_SJ_SI_SJ_NS1E_6fusion15FusionCallbacksIS1I_NS1N_17LinearCombinationISI_fSI_fLNS_15FloatRoundStyleE2EEESH_S1M_JEEENS4_5SM1004TMEM4LOAD26SM100_TMEM_LOAD_16dp256b4xES10_NS11_INS12_ILi2ELi4ELi3EEES15_NSS_INS5_IJS16_S1K_EEENS5_IJS1K_SC_EEEEEEENS4_17SM75_U32x4_LDSM_NENS4_14SM90_TMA_STOREES21_NS4_17SM90_U32x4_STSM_NENS4_39AutoVectorizingCopyWithAssumedAlignmentILi128EEEEEEvvEEEEvNT_6ParamsE,"aw",@nobits
	.sectionflags	@""
	.align	16
	.zero		1024


//--------------------- .nv.shared.reserved.0     --------------------------
	.section	.nv.shared.reserved.0,"aw",@nobits
	.weak		__nv_reservedSMEM_offset_0_alias
	.size		__nv_reservedSMEM_offset_0_alias, 0, 64
	.other		__nv_reservedSMEM_offset_0_alias,@"STO_CUDA_RESERVED_SHARED STV_DEFAULT"
__nv_reservedSMEM_offset_0_alias:
	.zero		0
.nv.shared.reserved.0:
	.zero		64
	.weak		__nv_reservedSMEM_tcgen05_partition
	.type		__nv_reservedSMEM_tcgen05_partition,@object
	.size		__nv_reservedSMEM_tcgen05_partition,(.L_0 - __nv_reservedSMEM_tcgen05_partition)
__nv_reservedSMEM_tcgen05_partition:
	.zero		32
.L_0:


//--------------------- .nv.global                --------------------------
	.section	.nv.global,"aw",@nobits
.nv.global:
	.type		_ZN40_INTERNAL_1a4ee57f_4_k_cu_028ddb66_129134cute1_E,@object
	.size		_ZN40_INTERNAL_1a4ee57f_4_k_cu_028ddb66_129134cute1_E,(_ZN40_INTERNAL_1a4ee57f_4_k_cu_028ddb66_129134cuda3std3__45__cpo6cbeginE - _ZN40_INTERNAL_1a4ee57f_4_k_cu_028ddb66_129134cute1_E)
_ZN40_INTERNAL_1a4ee57f_4_k_cu_028ddb66_129134cute1_E:
	.zero		1
	.type		_ZN40_INTERNAL_1a4ee57f_4_k_cu_028ddb66_129134cuda3std3__45__cpo6cbeginE,@object
	.size		_ZN40_INTERNAL_1a4ee57f_4_k_cu_028ddb66_129134cuda3std3__45__cpo6cbeginE,(_ZN40_INTERNAL_1a4ee57f_4_k_cu_028ddb66_129134cuda3std3__48in_placeE - _ZN40_INTERNAL_1a4ee57f_4_k_cu_028ddb66_129134cuda3std3__45__cpo6cbeginE)
_ZN40_INTERNAL_1a4ee57f_4_k_cu_028ddb66_129134cuda3std3__45__cpo6cbeginE:
	.zero		1
	.type		_ZN40_INTERNAL_1a4ee57f_4_k_cu_028ddb66_129134cuda3std3__48in_placeE,@object
	.size		_ZN40_INTERNAL_1a4ee57f_4_k_cu_028ddb66_129134cuda3std3__48in_placeE,(_ZN40_INTERNAL_1a4ee57f_4_k_cu_028ddb66_129134cuda3std6ranges3__45__cpo9iter_moveE - _ZN40_INTERNAL_1a4ee57f_4_k_cu_028ddb66_129134cuda3std3__48in_placeE)
_ZN40_INTERNAL_1a4ee57f_4_k_cu_028ddb66_129134cuda3std3__48in_placeE:
	.zero		1
	.type		_ZN40_INTERNAL_1a4ee57f_4_k_cu_028ddb66_129134cuda3std6ranges3__45__cpo9iter_moveE,@object
	.size		_ZN40_INTERNAL_1a4ee57f_4_k_cu_028ddb66_129134cuda3std6ranges3__45__cpo9iter_moveE,(_ZN40_INTERNAL_1a4ee57f_4_k_cu_028ddb66_129134cuda3std3__45__cpo5beginE - _ZN40_INTERNAL_1a4ee57f_4_k_cu_028ddb66_129134cuda3std6ranges3__45__cpo9iter_moveE)
_ZN40_INTERNAL_1a4ee57f_4_k_cu_028ddb66_129134cuda3std6ranges3__45__cpo9iter_moveE:
	.zero		1
	.type		_ZN40_INTERNAL_1a4ee57f_4_k_cu_028ddb66_129134cuda3std3__45__cpo5beginE,@object
	.size		_ZN40_INTERNAL_1a4ee57f_4_k_cu_028ddb66_129134cuda3std3__45__cpo5beginE,(_ZN40_INTERNAL_1a4ee57f_4_k_cu_028ddb66_129134cuda3std3__442_GLOBAL__N__1a4ee57f_4_k_cu_028ddb66_129136ignoreE - _ZN40_INTERNAL_1a4ee57f_4_k_cu_028ddb66_129134cuda3std3__45__cpo5beginE)
_ZN40_INTERNAL_1a4ee57f_4_k_cu_028ddb66_129134cuda3std3__45__cpo5beginE:
	.zero		1
	.type		_ZN40_INTERNAL_1a4ee57f_4_k_cu_028ddb66_129134cuda3std3__442_GLOBAL__N__1a4ee57f_4_k_cu_028ddb66_129136ignoreE,@object
	.size		_ZN40_INTERNAL_1a4ee57f_4_k_cu_028ddb66_129134cuda3std3__442_GLOBAL__N__1a4ee57f_4_k_cu_028ddb66_129136ignoreE,(_ZN40_INTERNAL_1a4ee57f_4_k_cu_028ddb66_129134cute7productE - _ZN40_INTERNAL_1a4ee57f_4_k_cu_028ddb66_129134cuda3std3__442_GLOBAL__N__1a4ee57f_4_k_cu_028ddb66_129136ignoreE)
_ZN40_INTERNAL_1a4ee57f_4_k_cu_028ddb66_129134cuda3std3__442_GLOBAL__N__1a4ee57f_4_k_cu_028ddb66_129136ignoreE:
	.zero		1
	.type		_ZN40_INTERNAL_1a4ee57f_4_k_cu_028ddb66_129134cute7productE,@object
	.size		_ZN40_INTERNAL_1a4ee57f_4_k_cu_028ddb66_129134cute7productE,(_ZN40_INTERNAL_1a4ee57f_4_k_cu_028ddb66_129134cuda3std3__45__cpo3endE - _ZN40_INTERNAL_1a4ee57f_4_k_cu_028ddb66_129134cute7productE)
_ZN40_INTERNAL_1a4ee57f_4_k_cu_028ddb66_129134cute7productE:
	.zero		1
	.type		_ZN40_INTERNAL_1a4ee57f_4_k_cu_028ddb66_129134cuda3std3__45__cpo3endE,@object
	.size		_ZN40_INTERNAL_1a4ee57f_4_k_cu_028ddb66_129134cuda3std3__45__cpo3endE,(_ZN40_INTERNAL_1a4ee57f_4_k_cu_028ddb66_129134cuda3std3__419piecewise_constructE - _ZN40_INTERNAL_1a4ee57f_4_k_cu_028ddb66_129134cuda3std3__45__cpo3endE)
_ZN40_INTERNAL_1a4ee57f_4_k_cu_028ddb66_129134cuda3std3__45__cpo3endE:
	.zero		1
	.type		_ZN40_INTERNAL_1a4ee57f_4_k_cu_028ddb66_129134cuda3std3__419piecewise_constructE,@object
	.size		_ZN40_INTERNAL_1a4ee57f_4_k_cu_028ddb66_129134cuda3std3__419piecewise_constructE,(_ZN40_INTERNAL_1a4ee57f_4_k_cu_028ddb66_129134cuda3std3__45__cpo4cendE - _ZN40_INTERNAL_1a4ee57f_4_k_cu_028ddb66_129134cuda3std3__419piecewise_constructE)
_ZN40_INTERNAL_1a4ee57f_4_k_cu_028ddb66_129134cuda3std3__419piecewise_constructE:
	.zero		1
	.type		_ZN40_INTERNAL_1a4ee57f_4_k_cu_028ddb66_129134cuda3std3__45__cpo4cendE,@object
	.size		_ZN40_INTERNAL_1a4ee57f_4_k_cu_028ddb66_129134cuda3std3__45__cpo4cendE,(_ZN40_INTERNAL_1a4ee57f_4_k_cu_028ddb66_129134cuda3std6ranges3__45__cpo4swapE - _ZN40_INTERNAL_1a4ee57f_4_k_cu_028ddb66_129134cuda3std3__45__cpo4cendE)
_ZN40_INTERNAL_1a4ee57f_4_k_cu_028ddb66_129134cuda3std3__45__cpo4cendE:
	.zero		1
	.type		_ZN40_INTERNAL_1a4ee57f_4_k_cu_028ddb66_129134cuda3std6ranges3__45__cpo4swapE,@object
	.size		_ZN40_INTERNAL_1a4ee57f_4_k_cu_028ddb66_129134cuda3std6ranges3__45__cpo4swapE,(.L_10 - _ZN40_INTERNAL_1a4ee57f_4_k_cu_028ddb66_129134cuda3std6ranges3__45__cpo4swapE)
_ZN40_INTERNAL_1a4ee57f_4_k_cu_028ddb66_129134cuda3std6ranges3__45__cpo4swapE:
	.zero		1
.L_10:


//--------------------- .nv.constant0._ZN7cutlass13device_kernelINS_4gemm6kernel13GemmUniversalIN4cute5tupleIJiiiiEEENS1_10collective13CollectiveMmaINS1_35MainloopSm100TmaUmmaWarpSpecializedILi3ELi2ELi4ENS5_IJNS4_1CILi2EEENSA_ILi1EEESC_EEEEENS5_IJNSA_ILi64EEESF_NSA_ILi256EEEEEENS_10bfloat16_tENS5_IJlSC_lEEESI_SJ_NS4_8TiledMMAINS4_8MMA_AtomIJNS4_20SM100_MMA_F16BF16_SSISI_SI_fLi64ELi64ELNS4_4UMMA5MajorE0ELSO_0ELNSN_7ScaleInE0ELSP_0EEEEEENS4_6LayoutINS5_IJSC_SC_SC_EEENS5_IJNSA_ILi0EEESU_SU_EEEEENS5_IJNS4_10UnderscoreESX_SX_EEEEENS4_13SM90_TMA_LOADENS4_14ComposedLayoutINS4_7SwizzleILi3ELi4ELi3EEENS4_18smem_ptr_flag_bitsILi16EEENSS_INS5_IJNSA_ILi8EEESF_EEENS5_IJSF_SC_EEEEEEEvNS4_8identityENS4_23SM90_TMA_LOAD_MULTICASTES1A_vS1B_EENS_8epilogue10collective18CollectiveEpilogueINS1E_23Sm100TmaWarpSpecializedILi3ELi2ELi16ELb1ELb0EEEJSH_NS5_IJNSS_ISF_SC_EENSS_INSA_ILi32EEESC_EEEEESI_SJ_SI_SJ_NS1E_6fusion15FusionCallbacksIS1I_NS1N_17LinearCombinationISI_fSI_fLNS_15FloatRoundStyleE2EEESH_S1M_JEEENS4_5SM1004TMEM4LOAD26SM100_TMEM_LOAD_16dp256b4xES10_NS11_INS12_ILi2ELi4ELi3EEES15_NSS_INS5_IJS16_S1K_EEENS5_IJS1K_SC_EEEEEEENS4_17SM75_U32x4_LDSM_NENS4_14SM90_TMA_STOREES21_NS4_17SM90_U32x4_STSM_NENS4_39AutoVectorizingCopyWithAssumedAlignmentILi128EEEEEEvvEEEEvNT_6ParamsE --------------------------
	.section	.nv.constant0._ZN7cutlass13device_kernelINS_4gemm6kernel13GemmUniversalIN4cute5tupleIJiiiiEEENS1_10collective13CollectiveMmaINS1_35MainloopSm100TmaUmmaWarpSpecializedILi3ELi2ELi4ENS5_IJNS4_1CILi2EEENSA_ILi1EEESC_EEEEENS5_IJNSA_ILi64EEESF_NSA_ILi256EEEEEENS_10bfloat16_tENS5_IJlSC_lEEESI_SJ_NS4_8TiledMMAINS4_8MMA_AtomIJNS4_20SM100_MMA_F16BF16_SSISI_SI_fLi64ELi64ELNS4_4UMMA5MajorE0ELSO_0ELNSN_7ScaleInE0ELSP_0EEEEEENS4_6LayoutINS5_IJSC_SC_SC_EEENS5_IJNSA_ILi0EEESU_SU_EEEEENS5_IJNS4_10UnderscoreESX_SX_EEEEENS4_13SM90_TMA_LOADENS4_14ComposedLayoutINS4_7SwizzleILi3ELi4ELi3EEENS4_18smem_ptr_flag_bitsILi16EEENSS_INS5_IJNSA_ILi8EEESF_EEENS5_IJSF_SC_EEEEEEEvNS4_8identityENS4_23SM90_TMA_LOAD_MULTICASTES1A_vS1B_EENS_8epilogue10collective18CollectiveEpilogueINS1E_23Sm100TmaWarpSpecializedILi3ELi2ELi16ELb1ELb0EEEJSH_NS5_IJNSS_ISF_SC_EENSS_INSA_ILi32EEESC_EEEEESI_SJ_SI_SJ_NS1E_6fusion15FusionCallbacksIS1I_NS1N_17LinearCombinationISI_fSI_fLNS_15FloatRoundStyleE2EEESH_S1M_JEEENS4_5SM1004TMEM4LOAD26SM100_TMEM_LOAD_16dp256b4xES10_NS11_INS12_ILi2ELi4ELi3EEES15_NSS_INS5_IJS16_S1K_EEENS5_IJS1K_SC_EEEEEEENS4_17SM75_U32x4_LDSM_NENS4_14SM90_TMA_STOREES21_NS4_17SM90_U32x4_STSM_NENS4_39AutoVectorizingCopyWithAssumedAlignmentILi128EEEEEEvvEEEEvNT_6ParamsE,"a",@progbits
	.sectionflags	@""
	.align	4
.nv.constant0._ZN7cutlass13device_kernelINS_4gemm6kernel13GemmUniversalIN4cute5tupleIJiiiiEEENS1_10collective13CollectiveMmaINS1_35MainloopSm100TmaUmmaWarpSpecializedILi3ELi2ELi4ENS5_IJNS4_1CILi2EEENSA_ILi1EEESC_EEEEENS5_IJNSA_ILi64EEESF_NSA_ILi256EEEEEENS_10bfloat16_tENS5_IJlSC_lEEESI_SJ_NS4_8TiledMMAINS4_8MMA_AtomIJNS4_20SM100_MMA_F16BF16_SSISI_SI_fLi64ELi64ELNS4_4UMMA5MajorE0ELSO_0ELNSN_7ScaleInE0ELSP_0EEEEEENS4_6LayoutINS5_IJSC_SC_SC_EEENS5_IJNSA_ILi0EEESU_SU_EEEEENS5_IJNS4_10UnderscoreESX_SX_EEEEENS4_13SM90_TMA_LOADENS4_14ComposedLayoutINS4_7SwizzleILi3ELi4ELi3EEENS4_18smem_ptr_flag_bitsILi16EEENSS_INS5_IJNSA_ILi8EEESF_EEENS5_IJSF_SC_EEEEEEEvNS4_8identityENS4_23SM90_TMA_LOAD_MULTICASTES1A_vS1B_EENS_8epilogue10collective18CollectiveEpilogueINS1E_23Sm100TmaWarpSpecializedILi3ELi2ELi16ELb1ELb0EEEJSH_NS5_IJNSS_ISF_SC_EENSS_INSA_ILi32EEESC_EEEEESI_SJ_SI_SJ_NS1E_6fusion15FusionCallbacksIS1I_NS1N_17LinearCombinationISI_fSI_fLNS_15FloatRoundStyleE2EEESH_S1M_JEEENS4_5SM1004TMEM4LOAD26SM100_TMEM_LOAD_16dp256b4xES10_NS11_INS12_ILi2ELi4ELi3EEES15_NSS_INS5_IJS16_S1K_EEENS5_IJS1K_SC_EEEEEEENS4_17SM75_U32x4_LDSM_NENS4_14SM90_TMA_STOREES21_NS4_17SM90_U32x4_STSM_NENS4_39AutoVectorizingCopyWithAssumedAlignmentILi128EEEEEEvvEEEEvNT_6ParamsE:
	.zero		2944


//--------------------- SYMBOLS --------------------------

	.type		.nv.reservedSmem.offset0,@object
	.size		.nv.reservedSmem.offset0,0x4
	.type		.nv.reservedSmem.cap,@object
	.size		.nv.reservedSmem.cap,0x4
	.type		__assertfail,@function
